//
// Generated by NVIDIA NVVM Compiler
//
// Compiler Build ID: CL-36424714
// Cuda compilation tools, release 13.0, V13.0.88
// Based on NVVM 20.0.0
//

.version 9.0
.target sm_100
.address_size 64

	// .globl	_Z4initmP17curandStateXORWOW
.global .align 4 .b8 precalc_xorwow_matrix[102400];
.global .align 4 .b8 precalc_xorwow_offset_matrix[102400];
.global .align 4 .b8 mrg32k3aM1[2304];
.global .align 4 .b8 mrg32k3aM2[2304];
.global .align 4 .b8 mrg32k3aM1SubSeq[2016];
.global .align 4 .b8 mrg32k3aM2SubSeq[2016];
.global .align 4 .b8 mrg32k3aM1Seq[2304];
.global .align 4 .b8 mrg32k3aM2Seq[2304];
.const .align 8 .b8 __cr_lgamma_table[72];
// _ZZ7pi_calcPfS_PiiiE8count_pi has been demoted

.visible .entry _Z4initmP17curandStateXORWOW(
	.param .u64 _Z4initmP17curandStateXORWOW_param_0,
	.param .u64 .ptr .align 1 _Z4initmP17curandStateXORWOW_param_1
)
{
	.reg .pred 	%p<24>;
	.reg .b32 	%r<413>;
	.reg .b64 	%rd<19>;

	ld.param.u64 	%rd8, [_Z4initmP17curandStateXORWOW_param_0];
	ld.param.u64 	%rd9, [_Z4initmP17curandStateXORWOW_param_1];
	cvta.to.global.u64 	%rd10, %rd9;
	mov.u32 	%r182, %tid.x;
	mov.u32 	%r183, %ctaid.x;
	mov.u32 	%r184, %ntid.x;
	mad.lo.s32 	%r185, %r183, %r184, %r182;
	cvt.s64.s32 	%rd18, %r185;
	mul.wide.s32 	%rd11, %r185, 48;
	add.s64 	%rd2, %rd10, %rd11;
	cvt.u32.u64 	%r186, %rd8;
	xor.b32  	%r187, %r186, -1429050551;
	mul.lo.s32 	%r188, %r187, 1099087573;
	{ .reg .b32 tmp; mov.b64 {tmp, %r189}, %rd8; }
	xor.b32  	%r190, %r189, -136515619;
	mul.lo.s32 	%r191, %r190, -1703105765;
	add.s32 	%r192, %r188, %r191;
	add.s32 	%r193, %r192, 6615241;
	add.s32 	%r194, %r188, 123456789;
	st.global.v2.u32 	[%rd2], {%r193, %r194};
	xor.b32  	%r195, %r188, 362436069;
	add.s32 	%r196, %r191, 521288629;
	st.global.v2.u32 	[%rd2+8], {%r195, %r196};
	xor.b32  	%r197, %r191, 88675123;
	add.s32 	%r198, %r188, 5783321;
	st.global.v2.u32 	[%rd2+16], {%r197, %r198};
	setp.eq.s32 	%p1, %r185, 0;
	@%p1 bra 	$L__BB0_42;
	mov.b32 	%r319, 0;
$L__BB0_2:
	and.b64  	%rd4, %rd18, 3;
	setp.eq.s64 	%p2, %rd4, 0;
	@%p2 bra 	$L__BB0_41;
	mul.wide.u32 	%rd12, %r319, 3200;
	mov.u64 	%rd13, precalc_xorwow_matrix;
	add.s64 	%rd5, %rd13, %rd12;
	cvt.u32.u64 	%r2, %rd4;
	mov.b32 	%r320, 0;
$L__BB0_4:
	mov.b32 	%r333, 0;
	mov.u32 	%r334, %r333;
	mov.u32 	%r335, %r333;
	mov.u32 	%r336, %r333;
	mov.u32 	%r337, %r333;
	mov.u32 	%r326, %r333;
$L__BB0_5:
	mul.wide.u32 	%rd14, %r326, 4;
	add.s64 	%rd15, %rd2, %rd14;
	ld.global.u32 	%r10, [%rd15+4];
	shl.b32 	%r11, %r326, 5;
	mov.b32 	%r332, 0;
$L__BB0_6:
	.pragma "nounroll";
	shr.u32 	%r203, %r10, %r332;
	and.b32  	%r204, %r203, 1;
	setp.eq.b32 	%p3, %r204, 1;
	not.pred 	%p4, %p3;
	add.s32 	%r205, %r11, %r332;
	mul.lo.s32 	%r206, %r205, 5;
	mul.wide.u32 	%rd16, %r206, 4;
	add.s64 	%rd6, %rd5, %rd16;
	@%p4 bra 	$L__BB0_8;
	ld.global.u32 	%r207, [%rd6];
	xor.b32  	%r337, %r337, %r207;
	ld.global.u32 	%r208, [%rd6+4];
	xor.b32  	%r336, %r336, %r208;
	ld.global.u32 	%r209, [%rd6+8];
	xor.b32  	%r335, %r335, %r209;
	ld.global.u32 	%r210, [%rd6+12];
	xor.b32  	%r334, %r334, %r210;
	ld.global.u32 	%r211, [%rd6+16];
	xor.b32  	%r333, %r333, %r211;
$L__BB0_8:
	and.b32  	%r213, %r203, 2;
	setp.eq.s32 	%p5, %r213, 0;
	@%p5 bra 	$L__BB0_10;
	ld.global.u32 	%r214, [%rd6+20];
	xor.b32  	%r337, %r337, %r214;
	ld.global.u32 	%r215, [%rd6+24];
	xor.b32  	%r336, %r336, %r215;
	ld.global.u32 	%r216, [%rd6+28];
	xor.b32  	%r335, %r335, %r216;
	ld.global.u32 	%r217, [%rd6+32];
	xor.b32  	%r334, %r334, %r217;
	ld.global.u32 	%r218, [%rd6+36];
	xor.b32  	%r333, %r333, %r218;
$L__BB0_10:
	and.b32  	%r220, %r203, 4;
	setp.eq.s32 	%p6, %r220, 0;
	@%p6 bra 	$L__BB0_12;
	ld.global.u32 	%r221, [%rd6+40];
	xor.b32  	%r337, %r337, %r221;
	ld.global.u32 	%r222, [%rd6+44];
	xor.b32  	%r336, %r336, %r222;
	ld.global.u32 	%r223, [%rd6+48];
	xor.b32  	%r335, %r335, %r223;
	ld.global.u32 	%r224, [%rd6+52];
	xor.b32  	%r334, %r334, %r224;
	ld.global.u32 	%r225, [%rd6+56];
	xor.b32  	%r333, %r333, %r225;
$L__BB0_12:
	and.b32  	%r227, %r203, 8;
	setp.eq.s32 	%p7, %r227, 0;
	@%p7 bra 	$L__BB0_14;
	ld.global.u32 	%r228, [%rd6+60];
	xor.b32  	%r337, %r337, %r228;
	ld.global.u32 	%r229, [%rd6+64];
	xor.b32  	%r336, %r336, %r229;
	ld.global.u32 	%r230, [%rd6+68];
	xor.b32  	%r335, %r335, %r230;
	ld.global.u32 	%r231, [%rd6+72];
	xor.b32  	%r334, %r334, %r231;
	ld.global.u32 	%r232, [%rd6+76];
	xor.b32  	%r333, %r333, %r232;
$L__BB0_14:
	and.b32  	%r234, %r203, 16;
	setp.eq.s32 	%p8, %r234, 0;
	@%p8 bra 	$L__BB0_16;
	ld.global.u32 	%r235, [%rd6+80];
	xor.b32  	%r337, %r337, %r235;
	ld.global.u32 	%r236, [%rd6+84];
	xor.b32  	%r336, %r336, %r236;
	ld.global.u32 	%r237, [%rd6+88];
	xor.b32  	%r335, %r335, %r237;
	ld.global.u32 	%r238, [%rd6+92];
	xor.b32  	%r334, %r334, %r238;
	ld.global.u32 	%r239, [%rd6+96];
	xor.b32  	%r333, %r333, %r239;
$L__BB0_16:
	and.b32  	%r241, %r203, 32;
	setp.eq.s32 	%p9, %r241, 0;
	@%p9 bra 	$L__BB0_18;
	ld.global.u32 	%r242, [%rd6+100];
	xor.b32  	%r337, %r337, %r242;
	ld.global.u32 	%r243, [%rd6+104];
	xor.b32  	%r336, %r336, %r243;
	ld.global.u32 	%r244, [%rd6+108];
	xor.b32  	%r335, %r335, %r244;
	ld.global.u32 	%r245, [%rd6+112];
	xor.b32  	%r334, %r334, %r245;
	ld.global.u32 	%r246, [%rd6+116];
	xor.b32  	%r333, %r333, %r246;
$L__BB0_18:
	and.b32  	%r248, %r203, 64;
	setp.eq.s32 	%p10, %r248, 0;
	@%p10 bra 	$L__BB0_20;
	ld.global.u32 	%r249, [%rd6+120];
	xor.b32  	%r337, %r337, %r249;
	ld.global.u32 	%r250, [%rd6+124];
	xor.b32  	%r336, %r336, %r250;
	ld.global.u32 	%r251, [%rd6+128];
	xor.b32  	%r335, %r335, %r251;
	ld.global.u32 	%r252, [%rd6+132];
	xor.b32  	%r334, %r334, %r252;
	ld.global.u32 	%r253, [%rd6+136];
	xor.b32  	%r333, %r333, %r253;
$L__BB0_20:
	and.b32  	%r255, %r203, 128;
	setp.eq.s32 	%p11, %r255, 0;
	@%p11 bra 	$L__BB0_22;
	ld.global.u32 	%r256, [%rd6+140];
	xor.b32  	%r337, %r337, %r256;
	ld.global.u32 	%r257, [%rd6+144];
	xor.b32  	%r336, %r336, %r257;
	ld.global.u32 	%r258, [%rd6+148];
	xor.b32  	%r335, %r335, %r258;
	ld.global.u32 	%r259, [%rd6+152];
	xor.b32  	%r334, %r334, %r259;
	ld.global.u32 	%r260, [%rd6+156];
	xor.b32  	%r333, %r333, %r260;
$L__BB0_22:
	and.b32  	%r262, %r203, 256;
	setp.eq.s32 	%p12, %r262, 0;
	@%p12 bra 	$L__BB0_24;
	ld.global.u32 	%r263, [%rd6+160];
	xor.b32  	%r337, %r337, %r263;
	ld.global.u32 	%r264, [%rd6+164];
	xor.b32  	%r336, %r336, %r264;
	ld.global.u32 	%r265, [%rd6+168];
	xor.b32  	%r335, %r335, %r265;
	ld.global.u32 	%r266, [%rd6+172];
	xor.b32  	%r334, %r334, %r266;
	ld.global.u32 	%r267, [%rd6+176];
	xor.b32  	%r333, %r333, %r267;
$L__BB0_24:
	and.b32  	%r269, %r203, 512;
	setp.eq.s32 	%p13, %r269, 0;
	@%p13 bra 	$L__BB0_26;
	ld.global.u32 	%r270, [%rd6+180];
	xor.b32  	%r337, %r337, %r270;
	ld.global.u32 	%r271, [%rd6+184];
	xor.b32  	%r336, %r336, %r271;
	ld.global.u32 	%r272, [%rd6+188];
	xor.b32  	%r335, %r335, %r272;
	ld.global.u32 	%r273, [%rd6+192];
	xor.b32  	%r334, %r334, %r273;
	ld.global.u32 	%r274, [%rd6+196];
	xor.b32  	%r333, %r333, %r274;
$L__BB0_26:
	and.b32  	%r276, %r203, 1024;
	setp.eq.s32 	%p14, %r276, 0;
	@%p14 bra 	$L__BB0_28;
	ld.global.u32 	%r277, [%rd6+200];
	xor.b32  	%r337, %r337, %r277;
	ld.global.u32 	%r278, [%rd6+204];
	xor.b32  	%r336, %r336, %r278;
	ld.global.u32 	%r279, [%rd6+208];
	xor.b32  	%r335, %r335, %r279;
	ld.global.u32 	%r280, [%rd6+212];
	xor.b32  	%r334, %r334, %r280;
	ld.global.u32 	%r281, [%rd6+216];
	xor.b32  	%r333, %r333, %r281;
$L__BB0_28:
	and.b32  	%r283, %r203, 2048;
	setp.eq.s32 	%p15, %r283, 0;
	@%p15 bra 	$L__BB0_30;
	ld.global.u32 	%r284, [%rd6+220];
	xor.b32  	%r337, %r337, %r284;
	ld.global.u32 	%r285, [%rd6+224];
	xor.b32  	%r336, %r336, %r285;
	ld.global.u32 	%r286, [%rd6+228];
	xor.b32  	%r335, %r335, %r286;
	ld.global.u32 	%r287, [%rd6+232];
	xor.b32  	%r334, %r334, %r287;
	ld.global.u32 	%r288, [%rd6+236];
	xor.b32  	%r333, %r333, %r288;
$L__BB0_30:
	and.b32  	%r290, %r203, 4096;
	setp.eq.s32 	%p16, %r290, 0;
	@%p16 bra 	$L__BB0_32;
	ld.global.u32 	%r291, [%rd6+240];
	xor.b32  	%r337, %r337, %r291;
	ld.global.u32 	%r292, [%rd6+244];
	xor.b32  	%r336, %r336, %r292;
	ld.global.u32 	%r293, [%rd6+248];
	xor.b32  	%r335, %r335, %r293;
	ld.global.u32 	%r294, [%rd6+252];
	xor.b32  	%r334, %r334, %r294;
	ld.global.u32 	%r295, [%rd6+256];
	xor.b32  	%r333, %r333, %r295;
$L__BB0_32:
	and.b32  	%r297, %r203, 8192;
	setp.eq.s32 	%p17, %r297, 0;
	@%p17 bra 	$L__BB0_34;
	ld.global.u32 	%r298, [%rd6+260];
	xor.b32  	%r337, %r337, %r298;
	ld.global.u32 	%r299, [%rd6+264];
	xor.b32  	%r336, %r336, %r299;
	ld.global.u32 	%r300, [%rd6+268];
	xor.b32  	%r335, %r335, %r300;
	ld.global.u32 	%r301, [%rd6+272];
	xor.b32  	%r334, %r334, %r301;
	ld.global.u32 	%r302, [%rd6+276];
	xor.b32  	%r333, %r333, %r302;
$L__BB0_34:
	and.b32  	%r304, %r203, 16384;
	setp.eq.s32 	%p18, %r304, 0;
	@%p18 bra 	$L__BB0_36;
	ld.global.u32 	%r305, [%rd6+280];
	xor.b32  	%r337, %r337, %r305;
	ld.global.u32 	%r306, [%rd6+284];
	xor.b32  	%r336, %r336, %r306;
	ld.global.u32 	%r307, [%rd6+288];
	xor.b32  	%r335, %r335, %r307;
	ld.global.u32 	%r308, [%rd6+292];
	xor.b32  	%r334, %r334, %r308;
	ld.global.u32 	%r309, [%rd6+296];
	xor.b32  	%r333, %r333, %r309;
$L__BB0_36:
	and.b32  	%r311, %r203, 32768;
	setp.eq.s32 	%p19, %r311, 0;
	@%p19 bra 	$L__BB0_38;
	ld.global.u32 	%r312, [%rd6+300];
	xor.b32  	%r337, %r337, %r312;
	ld.global.u32 	%r313, [%rd6+304];
	xor.b32  	%r336, %r336, %r313;
	ld.global.u32 	%r314, [%rd6+308];
	xor.b32  	%r335, %r335, %r314;
	ld.global.u32 	%r315, [%rd6+312];
	xor.b32  	%r334, %r334, %r315;
	ld.global.u32 	%r316, [%rd6+316];
	xor.b32  	%r333, %r333, %r316;
$L__BB0_38:
	add.s32 	%r332, %r332, 16;
	setp.ne.s32 	%p20, %r332, 32;
	@%p20 bra 	$L__BB0_6;
	mad.lo.s32 	%r317, %r326, -31, %r11;
	add.s32 	%r326, %r317, 1;
	setp.ne.s32 	%p21, %r326, 5;
	@%p21 bra 	$L__BB0_5;
	st.global.u32 	[%rd2+4], %r337;
	st.global.u32 	[%rd2+8], %r336;
	st.global.u32 	[%rd2+12], %r335;
	st.global.u32 	[%rd2+16], %r334;
	st.global.u32 	[%rd2+20], %r333;
	add.s32 	%r320, %r320, 1;
	setp.lt.u32 	%p22, %r320, %r2;
	@%p22 bra 	$L__BB0_4;
$L__BB0_41:
	shr.u64 	%rd7, %rd18, 2;
	add.s32 	%r319, %r319, 1;
	setp.gt.u64 	%p23, %rd18, 3;
	mov.u64 	%rd18, %rd7;
	@%p23 bra 	$L__BB0_2;
$L__BB0_42:
	mov.b32 	%r318, 0;
	st.global.v2.u32 	[%rd2+24], {%r318, %r318};
	st.global.u32 	[%rd2+32], %r318;
	mov.b64 	%rd17, 0;
	st.global.u64 	[%rd2+40], %rd17;
	ret;

}
	// .globl	_Z7randomsP17curandStateXORWOWPf
.visible .entry _Z7randomsP17curandStateXORWOWPf(
	.param .u64 .ptr .align 1 _Z7randomsP17curandStateXORWOWPf_param_0,
	.param .u64 .ptr .align 1 _Z7randomsP17curandStateXORWOWPf_param_1
)
{
	.reg .b32 	%r<22>;
	.reg .b32 	%f<4>;
	.reg .b64 	%rd<9>;
	.reg .b64 	%fd<2>;

	ld.param.u64 	%rd1, [_Z7randomsP17curandStateXORWOWPf_param_0];
	ld.param.u64 	%rd2, [_Z7randomsP17curandStateXORWOWPf_param_1];
	cvta.to.global.u64 	%rd3, %rd2;
	cvta.to.global.u64 	%rd4, %rd1;
	mov.u32 	%r1, %ctaid.x;
	mov.u32 	%r2, %ntid.x;
	mov.u32 	%r3, %tid.x;
	mad.lo.s32 	%r4, %r1, %r2, %r3;
	mul.wide.s32 	%rd5, %r4, 48;
	add.s64 	%rd6, %rd4, %rd5;
	ld.global.v2.u32 	{%r5, %r6}, [%rd6];
	ld.global.v2.u32 	{%r7, %r8}, [%rd6+8];
	ld.global.v2.u32 	{%r9, %r10}, [%rd6+16];
	ld.global.v2.u32 	{%r11, %r12}, [%rd6+24];
	ld.global.f32 	%f1, [%rd6+32];
	ld.global.f64 	%fd1, [%rd6+40];
	shr.u32 	%r13, %r6, 2;
	xor.b32  	%r14, %r13, %r6;
	shl.b32 	%r15, %r10, 4;
	shl.b32 	%r16, %r14, 1;
	xor.b32  	%r17, %r15, %r16;
	xor.b32  	%r18, %r17, %r10;
	xor.b32  	%r19, %r18, %r14;
	add.s32 	%r20, %r5, 362437;
	add.s32 	%r21, %r19, %r20;
	cvt.rn.f32.u32 	%f2, %r21;
	fma.rn.f32 	%f3, %f2, 0f2F800000, 0f2F000000;
	mul.wide.s32 	%rd7, %r4, 4;
	add.s64 	%rd8, %rd3, %rd7;
	st.global.f32 	[%rd8], %f3;
	st.global.v2.u32 	[%rd6], {%r20, %r7};
	st.global.v2.u32 	[%rd6+8], {%r8, %r9};
	st.global.v2.u32 	[%rd6+16], {%r10, %r19};
	st.global.v2.u32 	[%rd6+24], {%r11, %r12};
	st.global.f32 	[%rd6+32], %f1;
	st.global.f64 	[%rd6+40], %fd1;
	ret;

}
	// .globl	_Z7pi_calcPfS_Piii
.visible .entry _Z7pi_calcPfS_Piii(
	.param .u64 .ptr .align 1 _Z7pi_calcPfS_Piii_param_0,
	.param .u64 .ptr .align 1 _Z7pi_calcPfS_Piii_param_1,
	.param .u64 .ptr .align 1 _Z7pi_calcPfS_Piii_param_2,
	.param .u32 _Z7pi_calcPfS_Piii_param_3,
	.param .u32 _Z7pi_calcPfS_Piii_param_4
)
{
	.reg .pred 	%p<27>;
	.reg .b32 	%r<159>;
	.reg .b32 	%f<61>;
	.reg .b64 	%rd<23>;
	// demoted variable
	.shared .align 4 .b8 _ZZ7pi_calcPfS_PiiiE8count_pi[2048];
	ld.param.u64 	%rd6, [_Z7pi_calcPfS_Piii_param_0];
	ld.param.u64 	%rd7, [_Z7pi_calcPfS_Piii_param_1];
	ld.param.u64 	%rd5, [_Z7pi_calcPfS_Piii_param_2];
	ld.param.u32 	%r33, [_Z7pi_calcPfS_Piii_param_4];
	cvta.to.global.u64 	%rd1, %rd7;
	cvta.to.global.u64 	%rd2, %rd6;
	mov.u32 	%r1, %tid.x;
	mov.u32 	%r2, %ctaid.x;
	mov.u32 	%r35, %ntid.x;
	mad.lo.s32 	%r36, %r2, %r35, %r1;
	mul.lo.s32 	%r148, %r33, %r36;
	setp.lt.s32 	%p1, %r33, 1;
	mov.b32 	%r156, 0;
	@%p1 bra 	$L__BB2_12;
	add.s32 	%r39, %r148, 1;
	add.s32 	%r40, %r148, %r33;
	max.s32 	%r41, %r40, %r39;
	sub.s32 	%r4, %r41, %r148;
	and.b32  	%r5, %r4, 7;
	sub.s32 	%r42, %r148, %r41;
	setp.gt.u32 	%p2, %r42, -8;
	mov.b32 	%r156, 0;
	@%p2 bra 	$L__BB2_4;
	and.b32  	%r44, %r4, -8;
	neg.s32 	%r144, %r44;
	add.s64 	%rd3, %rd2, 16;
	add.s64 	%rd4, %rd1, 16;
	mov.b32 	%r156, 0;
$L__BB2_3:
	.pragma "nounroll";
	mul.wide.s32 	%rd8, %r148, 4;
	add.s64 	%rd9, %rd3, %rd8;
	add.s64 	%rd10, %rd4, %rd8;
	ld.global.f32 	%f1, [%rd9+-16];
	ld.global.f32 	%f2, [%rd10+-16];
	mul.f32 	%f3, %f2, %f2;
	fma.rn.f32 	%f4, %f1, %f1, %f3;
	setp.lt.f32 	%p3, %f4, 0f3F800000;
	selp.u32 	%r45, 1, 0, %p3;
	add.s32 	%r46, %r156, %r45;
	ld.global.f32 	%f5, [%rd9+-12];
	ld.global.f32 	%f6, [%rd10+-12];
	mul.f32 	%f7, %f6, %f6;
	fma.rn.f32 	%f8, %f5, %f5, %f7;
	setp.lt.f32 	%p4, %f8, 0f3F800000;
	selp.u32 	%r47, 1, 0, %p4;
	add.s32 	%r48, %r46, %r47;
	ld.global.f32 	%f9, [%rd9+-8];
	ld.global.f32 	%f10, [%rd10+-8];
	mul.f32 	%f11, %f10, %f10;
	fma.rn.f32 	%f12, %f9, %f9, %f11;
	setp.lt.f32 	%p5, %f12, 0f3F800000;
	selp.u32 	%r49, 1, 0, %p5;
	add.s32 	%r50, %r48, %r49;
	ld.global.f32 	%f13, [%rd9+-4];
	ld.global.f32 	%f14, [%rd10+-4];
	mul.f32 	%f15, %f14, %f14;
	fma.rn.f32 	%f16, %f13, %f13, %f15;
	setp.lt.f32 	%p6, %f16, 0f3F800000;
	selp.u32 	%r51, 1, 0, %p6;
	add.s32 	%r52, %r50, %r51;
	ld.global.f32 	%f17, [%rd9];
	ld.global.f32 	%f18, [%rd10];
	mul.f32 	%f19, %f18, %f18;
	fma.rn.f32 	%f20, %f17, %f17, %f19;
	setp.lt.f32 	%p7, %f20, 0f3F800000;
	selp.u32 	%r53, 1, 0, %p7;
	add.s32 	%r54, %r52, %r53;
	ld.global.f32 	%f21, [%rd9+4];
	ld.global.f32 	%f22, [%rd10+4];
	mul.f32 	%f23, %f22, %f22;
	fma.rn.f32 	%f24, %f21, %f21, %f23;
	setp.lt.f32 	%p8, %f24, 0f3F800000;
	selp.u32 	%r55, 1, 0, %p8;
	add.s32 	%r56, %r54, %r55;
	ld.global.f32 	%f25, [%rd9+8];
	ld.global.f32 	%f26, [%rd10+8];
	mul.f32 	%f27, %f26, %f26;
	fma.rn.f32 	%f28, %f25, %f25, %f27;
	setp.lt.f32 	%p9, %f28, 0f3F800000;
	selp.u32 	%r57, 1, 0, %p9;
	add.s32 	%r58, %r56, %r57;
	ld.global.f32 	%f29, [%rd9+12];
	ld.global.f32 	%f30, [%rd10+12];
	mul.f32 	%f31, %f30, %f30;
	fma.rn.f32 	%f32, %f29, %f29, %f31;
	setp.lt.f32 	%p10, %f32, 0f3F800000;
	selp.u32 	%r59, 1, 0, %p10;
	add.s32 	%r156, %r58, %r59;
	add.s32 	%r148, %r148, 8;
	add.s32 	%r144, %r144, 8;
	setp.ne.s32 	%p11, %r144, 0;
	@%p11 bra 	$L__BB2_3;
$L__BB2_4:
	setp.eq.s32 	%p12, %r5, 0;
	@%p12 bra 	$L__BB2_12;
	and.b32  	%r16, %r4, 3;
	setp.lt.u32 	%p13, %r5, 4;
	@%p13 bra 	$L__BB2_7;
	mul.wide.s32 	%rd11, %r148, 4;
	add.s64 	%rd12, %rd2, %rd11;
	ld.global.f32 	%f33, [%rd12];
	add.s64 	%rd13, %rd1, %rd11;
	ld.global.f32 	%f34, [%rd13];
	mul.f32 	%f35, %f34, %f34;
	fma.rn.f32 	%f36, %f33, %f33, %f35;
	setp.lt.f32 	%p14, %f36, 0f3F800000;
	selp.u32 	%r61, 1, 0, %p14;
	add.s32 	%r62, %r156, %r61;
	ld.global.f32 	%f37, [%rd12+4];
	ld.global.f32 	%f38, [%rd13+4];
	mul.f32 	%f39, %f38, %f38;
	fma.rn.f32 	%f40, %f37, %f37, %f39;
	setp.lt.f32 	%p15, %f40, 0f3F800000;
	selp.u32 	%r63, 1, 0, %p15;
	add.s32 	%r64, %r62, %r63;
	ld.global.f32 	%f41, [%rd12+8];
	ld.global.f32 	%f42, [%rd13+8];
	mul.f32 	%f43, %f42, %f42;
	fma.rn.f32 	%f44, %f41, %f41, %f43;
	setp.lt.f32 	%p16, %f44, 0f3F800000;
	selp.u32 	%r65, 1, 0, %p16;
	add.s32 	%r66, %r64, %r65;
	ld.global.f32 	%f45, [%rd12+12];
	ld.global.f32 	%f46, [%rd13+12];
	mul.f32 	%f47, %f46, %f46;
	fma.rn.f32 	%f48, %f45, %f45, %f47;
	setp.lt.f32 	%p17, %f48, 0f3F800000;
	selp.u32 	%r67, 1, 0, %p17;
	add.s32 	%r156, %r66, %r67;
	add.s32 	%r148, %r148, 4;
$L__BB2_7:
	setp.eq.s32 	%p18, %r16, 0;
	@%p18 bra 	$L__BB2_12;
	setp.eq.s32 	%p19, %r16, 1;
	@%p19 bra 	$L__BB2_10;
	mul.wide.s32 	%rd14, %r148, 4;
	add.s64 	%rd15, %rd2, %rd14;
	ld.global.f32 	%f49, [%rd15];
	add.s64 	%rd16, %rd1, %rd14;
	ld.global.f32 	%f50, [%rd16];
	mul.f32 	%f51, %f50, %f50;
	fma.rn.f32 	%f52, %f49, %f49, %f51;
	setp.lt.f32 	%p20, %f52, 0f3F800000;
	selp.u32 	%r69, 1, 0, %p20;
	add.s32 	%r70, %r156, %r69;
	ld.global.f32 	%f53, [%rd15+4];
	ld.global.f32 	%f54, [%rd16+4];
	mul.f32 	%f55, %f54, %f54;
	fma.rn.f32 	%f56, %f53, %f53, %f55;
	setp.lt.f32 	%p21, %f56, 0f3F800000;
	selp.u32 	%r71, 1, 0, %p21;
	add.s32 	%r156, %r70, %r71;
	add.s32 	%r148, %r148, 2;
$L__BB2_10:
	and.b32  	%r72, %r4, 1;
	setp.eq.b32 	%p22, %r72, 1;
	not.pred 	%p23, %p22;
	@%p23 bra 	$L__BB2_12;
	mul.wide.s32 	%rd17, %r148, 4;
	add.s64 	%rd18, %rd2, %rd17;
	ld.global.f32 	%f57, [%rd18];
	add.s64 	%rd19, %rd1, %rd17;
	ld.global.f32 	%f58, [%rd19];
	mul.f32 	%f59, %f58, %f58;
	fma.rn.f32 	%f60, %f57, %f57, %f59;
	setp.lt.f32 	%p24, %f60, 0f3F800000;
	selp.u32 	%r73, 1, 0, %p24;
	add.s32 	%r156, %r156, %r73;
$L__BB2_12:
	shl.b32 	%r74, %r1, 2;
	mov.u32 	%r75, _ZZ7pi_calcPfS_PiiiE8count_pi;
	add.s32 	%r76, %r75, %r74;
	st.shared.u32 	[%r76], %r156;
	bar.sync 	0;
	setp.ne.s32 	%p25, %r1, 0;
	@%p25 bra 	$L__BB2_16;
	mov.b32 	%r158, 0;
	mov.b32 	%r157, 64;
$L__BB2_14:
	add.s32 	%r80, %r75, %r157;
	ld.shared.u32 	%r81, [%r80+-64];
	add.s32 	%r82, %r81, %r158;
	ld.shared.u32 	%r83, [%r80+-60];
	add.s32 	%r84, %r83, %r82;
	ld.shared.u32 	%r85, [%r80+-56];
	add.s32 	%r86, %r85, %r84;
	ld.shared.u32 	%r87, [%r80+-52];
	add.s32 	%r88, %r87, %r86;
	ld.shared.u32 	%r89, [%r80+-48];
	add.s32 	%r90, %r89, %r88;
	ld.shared.u32 	%r91, [%r80+-44];
	add.s32 	%r92, %r91, %r90;
	ld.shared.u32 	%r93, [%r80+-40];
	add.s32 	%r94, %r93, %r92;
	ld.shared.u32 	%r95, [%r80+-36];
	add.s32 	%r96, %r95, %r94;
	ld.shared.u32 	%r97, [%r80+-32];
	add.s32 	%r98, %r97, %r96;
	ld.shared.u32 	%r99, [%r80+-28];
	add.s32 	%r100, %r99, %r98;
	ld.shared.u32 	%r101, [%r80+-24];
	add.s32 	%r102, %r101, %r100;
	ld.shared.u32 	%r103, [%r80+-20];
	add.s32 	%r104, %r103, %r102;
	ld.shared.u32 	%r105, [%r80+-16];
	add.s32 	%r106, %r105, %r104;
	ld.shared.u32 	%r107, [%r80+-12];
	add.s32 	%r108, %r107, %r106;
	ld.shared.u32 	%r109, [%r80+-8];
	add.s32 	%r110, %r109, %r108;
	ld.shared.u32 	%r111, [%r80+-4];
	add.s32 	%r112, %r111, %r110;
	ld.shared.u32 	%r113, [%r80];
	add.s32 	%r114, %r113, %r112;
	ld.shared.u32 	%r115, [%r80+4];
	add.s32 	%r116, %r115, %r114;
	ld.shared.u32 	%r117, [%r80+8];
	add.s32 	%r118, %r117, %r116;
	ld.shared.u32 	%r119, [%r80+12];
	add.s32 	%r120, %r119, %r118;
	ld.shared.u32 	%r121, [%r80+16];
	add.s32 	%r122, %r121, %r120;
	ld.shared.u32 	%r123, [%r80+20];
	add.s32 	%r124, %r123, %r122;
	ld.shared.u32 	%r125, [%r80+24];
	add.s32 	%r126, %r125, %r124;
	ld.shared.u32 	%r127, [%r80+28];
	add.s32 	%r128, %r127, %r126;
	ld.shared.u32 	%r129, [%r80+32];
	add.s32 	%r130, %r129, %r128;
	ld.shared.u32 	%r131, [%r80+36];
	add.s32 	%r132, %r131, %r130;
	ld.shared.u32 	%r133, [%r80+40];
	add.s32 	%r134, %r133, %r132;
	ld.shared.u32 	%r135, [%r80+44];
	add.s32 	%r136, %r135, %r134;
	ld.shared.u32 	%r137, [%r80+48];
	add.s32 	%r138, %r137, %r136;
	ld.shared.u32 	%r139, [%r80+52];
	add.s32 	%r140, %r139, %r138;
	ld.shared.u32 	%r141, [%r80+56];
	add.s32 	%r142, %r141, %r140;
	ld.shared.u32 	%r143, [%r80+60];
	add.s32 	%r158, %r143, %r142;
	add.s32 	%r157, %r157, 128;
	setp.ne.s32 	%p26, %r157, 2112;
	@%p26 bra 	$L__BB2_14;
	cvta.to.global.u64 	%rd20, %rd5;
	mul.wide.u32 	%rd21, %r2, 4;
	add.s64 	%rd22, %rd20, %rd21;
	st.global.u32 	[%rd22], %r158;
$L__BB2_16:
	ret;

}


// ===== COMPILED SASS (sm_100) =====

	.target	sm_100

	.elftype	@"ET_EXEC"


//--------------------- .note.nv.tkinfo           --------------------------
	.section	.note.nv.tkinfo,"",@"SHT_NOTE"
	.sectionflags	@"SHF_NOTE_NV_TKINFO"
	.tkinfo
        /*0018*/ 	.word	0x00000002
        /*0030*/ 	.string	""
        /*0030*/ 	.string	"ptxas"
        /*0030*/ 	.string	"Cuda compilation tools, release 13.0, V13.0.88"
        /*0030*/ 	.string	"Build cuda_13.0.r13.0/compiler.36424714_0"
        /*0030*/ 	.string	"-arch sm_100 -m 64 "



//--------------------- .note.nv.cuinfo           --------------------------
	.section	.note.nv.cuinfo,"",@"SHT_NOTE"
	.sectionflags	@"SHF_NOTE_NV_CUINFO"
        /*0018*/ 	.short	0x0002
        /*001a*/ 	.short	0x0064
        /*001c*/ 	.short	0x0082
	.zero		2


//--------------------- .nv.info                  --------------------------
	.section	.nv.info,"",@"SHT_CUDA_INFO"
	.align	4


	//----- nvinfo : EIATTR_REGCOUNT
	.align		4
        /*0000*/ 	.byte	0x04, 0x2f
        /*0002*/ 	.short	(.L_10 - .L_9)
	.align		4
.L_9:
        /*0004*/ 	.word	index@(_Z4initmP17curandStateXORWOW)
        /*0008*/ 	.word	0x0000001f


	//----- nvinfo : EIATTR_FRAME_SIZE
	.align		4
.L_10:
        /*000c*/ 	.byte	0x04, 0x11
        /*000e*/ 	.short	(.L_12 - .L_11)
	.align		4
.L_11:
        /*0010*/ 	.word	index@(_Z4initmP17curandStateXORWOW)
        /*0014*/ 	.word	0x00000000


	//----- nvinfo : EIATTR_REGCOUNT
	.align		4
.L_12:
        /*0018*/ 	.byte	0x04, 0x2f
        /*001a*/ 	.short	(.L_14 - .L_13)
	.align		4
.L_13:
        /*001c*/ 	.word	index@(_Z7randomsP17curandStateXORWOWPf)
        /*0020*/ 	.word	0x0000001a


	//----- nvinfo : EIATTR_FRAME_SIZE
	.align		4
.L_14:
        /*0024*/ 	.byte	0x04, 0x11
        /*0026*/ 	.short	(.L_16 - .L_15)
	.align		4
.L_15:
        /*0028*/ 	.word	index@(_Z7randomsP17curandStateXORWOWPf)
        /*002c*/ 	.word	0x00000000


	//----- nvinfo : EIATTR_REGCOUNT
	.align		4
.L_16:
        /*0030*/ 	.byte	0x04, 0x2f
        /*0032*/ 	.short	(.L_18 - .L_17)
	.align		4
.L_17:
        /*0034*/ 	.word	index@(_Z7pi_calcPfS_Piii)
        /*0038*/ 	.word	0x00000020


	//----- nvinfo : EIATTR_FRAME_SIZE
	.align		4
.L_18:
        /*003c*/ 	.byte	0x04, 0x11
        /*003e*/ 	.short	(.L_20 - .L_19)
	.align		4
.L_19:
        /*0040*/ 	.word	index@(_Z7pi_calcPfS_Piii)
        /*0044*/ 	.word	0x00000000


	//----- nvinfo : EIATTR_MIN_STACK_SIZE
	.align		4
.L_20:
        /*0048*/ 	.byte	0x04, 0x12
        /*004a*/ 	.short	(.L_22 - .L_21)
	.align		4
.L_21:
        /*004c*/ 	.word	index@(_Z7pi_calcPfS_Piii)
        /*0050*/ 	.word	0x00000000


	//----- nvinfo : EIATTR_MIN_STACK_SIZE
	.align		4
.L_22:
        /*0054*/ 	.byte	0x04, 0x12
        /*0056*/ 	.short	(.L_24 - .L_23)
	.align		4
.L_23:
        /*0058*/ 	.word	index@(_Z7randomsP17curandStateXORWOWPf)
        /*005c*/ 	.word	0x00000000


	//----- nvinfo : EIATTR_MIN_STACK_SIZE
	.align		4
.L_24:
        /*0060*/ 	.byte	0x04, 0x12
        /*0062*/ 	.short	(.L_26 - .L_25)
	.align		4
.L_25:
        /*0064*/ 	.word	index@(_Z4initmP17curandStateXORWOW)
        /*0068*/ 	.word	0x00000000
.L_26:


//--------------------- .nv.compat                --------------------------
	.section	.nv.compat,"",@"SHT_CUDA_COMPAT_INFO"
	.align	4
        /*0000*/ 	.byte	0x02, 0x09, 0x00, 0x00, 0x02, 0x02, 0x01, 0x00, 0x02, 0x05, 0x05, 0x00, 0x03, 0x07, 0x01, 0x01
        /*0010*/ 	.byte	0x02, 0x03, 0x00, 0x00, 0x02, 0x06, 0x01, 0x00, 0x04, 0x0b, 0x08, 0x00, 0x01, 0x00, 0x00, 0x00
        /*0020*/ 	.byte	0x00, 0x00, 0x00, 0x00


//--------------------- .nv.info._Z7pi_calcPfS_Piii --------------------------
	.section	.nv.info._Z7pi_calcPfS_Piii,"",@"SHT_CUDA_INFO"
	.sectionflags	@""
	.align	4


	//----- nvinfo : EIATTR_CUDA_API_VERSION
	.align		4
        /*0000*/ 	.byte	0x04, 0x37
        /*0002*/ 	.short	(.L_28 - .L_27)
.L_27:
        /*0004*/ 	.word	0x00000082


	//----- nvinfo : EIATTR_KPARAM_INFO
	.align		4
.L_28:
        /*0008*/ 	.byte	0x04, 0x17
        /*000a*/ 	.short	(.L_30 - .L_29)
.L_29:
        /*000c*/ 	.word	0x00000000
        /*0010*/ 	.short	0x0004
        /*0012*/ 	.short	0x001c
        /*0014*/ 	.byte	0x00, 0xf0, 0x11, 0x00


	//----- nvinfo : EIATTR_KPARAM_INFO
	.align		4
.L_30:
        /*0018*/ 	.byte	0x04, 0x17
        /*001a*/ 	.short	(.L_32 - .L_31)
.L_31:
        /*001c*/ 	.word	0x00000000
        /*0020*/ 	.short	0x0003
        /*0022*/ 	.short	0x0018
        /*0024*/ 	.byte	0x00, 0xf0, 0x11, 0x00


	//----- nvinfo : EIATTR_KPARAM_INFO
	.align		4
.L_32:
        /*0028*/ 	.byte	0x04, 0x17
        /*002a*/ 	.short	(.L_34 - .L_33)
.L_33:
        /*002c*/ 	.word	0x00000000
        /*0030*/ 	.short	0x0002
        /*0032*/ 	.short	0x0010
        /*0034*/ 	.byte	0x00, 0xf5, 0x21, 0x00


	//----- nvinfo : EIATTR_KPARAM_INFO
	.align		4
.L_34:
        /*0038*/ 	.byte	0x04, 0x17
        /*003a*/ 	.short	(.L_36 - .L_35)
.L_35:
        /*003c*/ 	.word	0x00000000
        /*0040*/ 	.short	0x0001
        /*0042*/ 	.short	0x0008
        /*0044*/ 	.byte	0x00, 0xf5, 0x21, 0x00


	//----- nvinfo : EIATTR_KPARAM_INFO
	.align		4
.L_36:
        /*0048*/ 	.byte	0x04, 0x17
        /*004a*/ 	.short	(.L_38 - .L_37)
.L_37:
        /*004c*/ 	.word	0x00000000
        /*0050*/ 	.short	0x0000
        /*0052*/ 	.short	0x0000
        /*0054*/ 	.byte	0x00, 0xf5, 0x21, 0x00


	//----- nvinfo : EIATTR_SPARSE_MMA_MASK
	.align		4
.L_38:
        /*0058*/ 	.byte	0x03, 0x50
        /*005a*/ 	.short	0x0000


	//----- nvinfo : EIATTR_MAXREG_COUNT
	.align		4
        /*005c*/ 	.byte	0x03, 0x1b
        /*005e*/ 	.short	0x00ff


	//----- nvinfo : EIATTR_NUM_BARRIERS
	.align		4
        /*0060*/ 	.byte	0x02, 0x4c
        /*0062*/ 	.byte	0x01
	.zero		1


	//----- nvinfo : EIATTR_MERCURY_ISA_VERSION
	.align		4
        /*0064*/ 	.byte	0x03, 0x5f
        /*0066*/ 	.short	0x0101


	//----- nvinfo : EIATTR_VRC_CTA_INIT_COUNT
	.align		4
        /*0068*/ 	.byte	0x02, 0x4a
	.zero		1
	.zero		1


	//----- nvinfo : EIATTR_EXIT_INSTR_OFFSETS
	.align		4
        /*006c*/ 	.byte	0x04, 0x1c
        /*006e*/ 	.short	(.L_40 - .L_39)


	//   ....[0]....
.L_39:
        /*0070*/ 	.word	0x00000b20


	//   ....[1]....
        /*0074*/ 	.word	0x00000d30


	//----- nvinfo : EIATTR_CRS_STACK_SIZE
	.align		4
.L_40:
        /*0078*/ 	.byte	0x04, 0x1e
        /*007a*/ 	.short	(.L_42 - .L_41)
.L_41:
        /*007c*/ 	.word	0x00000000


	//----- nvinfo : EIATTR_CBANK_PARAM_SIZE
	.align		4
.L_42:
        /*0080*/ 	.byte	0x03, 0x19
        /*0082*/ 	.short	0x0020


	//----- nvinfo : EIATTR_PARAM_CBANK
	.align		4
        /*0084*/ 	.byte	0x04, 0x0a
        /*0086*/ 	.short	(.L_44 - .L_43)
	.align		4
.L_43:
        /*0088*/ 	.word	index@(.nv.constant0._Z7pi_calcPfS_Piii)
        /*008c*/ 	.short	0x0380
        /*008e*/ 	.short	0x0020


	//----- nvinfo : EIATTR_SW_WAR
	.align		4
.L_44:
        /*0090*/ 	.byte	0x04, 0x36
        /*0092*/ 	.short	(.L_46 - .L_45)
.L_45:
        /*0094*/ 	.word	0x00000008
.L_46:


//--------------------- .nv.info._Z7randomsP17curandStateXORWOWPf --------------------------
	.section	.nv.info._Z7randomsP17curandStateXORWOWPf,"",@"SHT_CUDA_INFO"
	.sectionflags	@""
	.align	4


	//----- nvinfo : EIATTR_CUDA_API_VERSION
	.align		4
        /*0000*/ 	.byte	0x04, 0x37
        /*0002*/ 	.short	(.L_48 - .L_47)
.L_47:
        /*0004*/ 	.word	0x00000082


	//----- nvinfo : EIATTR_KPARAM_INFO
	.align		4
.L_48:
        /*0008*/ 	.byte	0x04, 0x17
        /*000a*/ 	.short	(.L_50 - .L_49)
.L_49:
        /*000c*/ 	.word	0x00000000
        /*0010*/ 	.short	0x0001
        /*0012*/ 	.short	0x0008
        /*0014*/ 	.byte	0x00, 0xf5, 0x21, 0x00


	//----- nvinfo : EIATTR_KPARAM_INFO
	.align		4
.L_50:
        /*0018*/ 	.byte	0x04, 0x17
        /*001a*/ 	.short	(.L_52 - .L_51)
.L_51:
        /*001c*/ 	.word	0x00000000
        /*0020*/ 	.short	0x0000
        /*0022*/ 	.short	0x0000
        /*0024*/ 	.byte	0x00, 0xf5, 0x21, 0x00


	//----- nvinfo : EIATTR_SPARSE_MMA_MASK
	.align		4
.L_52:
        /*0028*/ 	.byte	0x03, 0x50
        /*002a*/ 	.short	0x0000


	//----- nvinfo : EIATTR_MAXREG_COUNT
	.align		4
        /*002c*/ 	.byte	0x03, 0x1b
        /*002e*/ 	.short	0x00ff


	//----- nvinfo : EIATTR_MERCURY_ISA_VERSION
	.align		4
        /*0030*/ 	.byte	0x03, 0x5f
        /*0032*/ 	.short	0x0101


	//----- nvinfo : EIATTR_VRC_CTA_INIT_COUNT
	.align		4
        /*0034*/ 	.byte	0x02, 0x4a
	.zero		1
	.zero		1


	//----- nvinfo : EIATTR_EXIT_INSTR_OFFSETS
	.align		4
        /*0038*/ 	.byte	0x04, 0x1c
        /*003a*/ 	.short	(.L_54 - .L_53)


	//   ....[0]....
.L_53:
        /*003c*/ 	.word	0x00000260


	//----- nvinfo : EIATTR_CBANK_PARAM_SIZE
	.align		4
.L_54:
        /*0040*/ 	.byte	0x03, 0x19
        /*0042*/ 	.short	0x0010


	//----- nvinfo : EIATTR_PARAM_CBANK
	.align		4
        /*0044*/ 	.byte	0x04, 0x0a
        /*0046*/ 	.short	(.L_56 - .L_55)
	.align		4
.L_55:
        /*0048*/ 	.word	index@(.nv.constant0._Z7randomsP17curandStateXORWOWPf)
        /*004c*/ 	.short	0x0380
        /*004e*/ 	.short	0x0010


	//----- nvinfo : EIATTR_SW_WAR
	.align		4
.L_56:
        /*0050*/ 	.byte	0x04, 0x36
        /*0052*/ 	.short	(.L_58 - .L_57)
.L_57:
        /*0054*/ 	.word	0x00000008
.L_58:


//--------------------- .nv.info._Z4initmP17curandStateXORWOW --------------------------
	.section	.nv.info._Z4initmP17curandStateXORWOW,"",@"SHT_CUDA_INFO"
	.sectionflags	@""
	.align	4


	//----- nvinfo : EIATTR_CUDA_API_VERSION
	.align		4
        /*0000*/ 	.byte	0x04, 0x37
        /*0002*/ 	.short	(.L_60 - .L_59)
.L_59:
        /*0004*/ 	.word	0x00000082


	//----- nvinfo : EIATTR_KPARAM_INFO
	.align		4
.L_60:
        /*0008*/ 	.byte	0x04, 0x17
        /*000a*/ 	.short	(.L_62 - .L_61)
.L_61:
        /*000c*/ 	.word	0x00000000
        /*0010*/ 	.short	0x0001
        /*0012*/ 	.short	0x0008
        /*0014*/ 	.byte	0x00, 0xf5, 0x21, 0x00


	//----- nvinfo : EIATTR_KPARAM_INFO
	.align		4
.L_62:
        /*0018*/ 	.byte	0x04, 0x17
        /*001a*/ 	.short	(.L_64 - .L_63)
.L_63:
        /*001c*/ 	.word	0x00000000
        /*0020*/ 	.short	0x0000
        /*0022*/ 	.short	0x0000
        /*0024*/ 	.byte	0x00, 0xf0, 0x21, 0x00


	//----- nvinfo : EIATTR_SPARSE_MMA_MASK
	.align		4
.L_64:
        /*0028*/ 	.byte	0x03, 0x50
        /*002a*/ 	.short	0x0000


	//----- nvinfo : EIATTR_MAXREG_COUNT
	.align		4
        /*002c*/ 	.byte	0x03, 0x1b
        /*002e*/ 	.short	0x00ff


	//----- nvinfo : EIATTR_MERCURY_ISA_VERSION
	.align		4
        /*0030*/ 	.byte	0x03, 0x5f
        /*0032*/ 	.short	0x0101


	//----- nvinfo : EIATTR_VRC_CTA_INIT_COUNT
	.align		4
        /*0034*/ 	.byte	0x02, 0x4a
	.zero		1
	.zero		1


	//----- nvinfo : EIATTR_EXIT_INSTR_OFFSETS
	.align		4
        /*0038*/ 	.byte	0x04, 0x1c
        /*003a*/ 	.short	(.L_66 - .L_65)


	//   ....[0]....
.L_65:
        /*003c*/ 	.word	0x00000ed0


	//----- nvinfo : EIATTR_CRS_STACK_SIZE
	.align		4
.L_66:
        /*0040*/ 	.byte	0x04, 0x1e
        /*0042*/ 	.short	(.L_68 - .L_67)
.L_67:
        /*0044*/ 	.word	0x00000000


	//----- nvinfo : EIATTR_CBANK_PARAM_SIZE
	.align		4
.L_68:
        /*0048*/ 	.byte	0x03, 0x19
        /*004a*/ 	.short	0x0010


	//----- nvinfo : EIATTR_PARAM_CBANK
	.align		4
        /*004c*/ 	.byte	0x04, 0x0a
        /*004e*/ 	.short	(.L_70 - .L_69)
	.align		4
.L_69:
        /*0050*/ 	.word	index@(.nv.constant0._Z4initmP17curandStateXORWOW)
        /*0054*/ 	.short	0x0380
        /*0056*/ 	.short	0x0010


	//----- nvinfo : EIATTR_SW_WAR
	.align		4
.L_70:
        /*0058*/ 	.byte	0x04, 0x36
        /*005a*/ 	.short	(.L_72 - .L_71)
.L_71:
        /*005c*/ 	.word	0x00000008
.L_72:


//--------------------- .nv.callgraph             --------------------------
	.section	.nv.callgraph,"",@"SHT_CUDA_CALLGRAPH"
	.align	4
	.sectionentsize	8
	.align		4
        /*0000*/ 	.word	0x00000000
	.align		4
        /*0004*/ 	.word	0xffffffff
	.align		4
        /*0008*/ 	.word	0x00000000
	.align		4
        /*000c*/ 	.word	0xfffffffe
	.align		4
        /*0010*/ 	.word	0x00000000
	.align		4
        /*0014*/ 	.word	0xfffffffd
	.align		4
        /*0018*/ 	.word	0x00000000
	.align		4
        /*001c*/ 	.word	0xfffffffc


//--------------------- .nv.constant4             --------------------------
	.section	.nv.constant4,"a",@progbits
	.align	8
	.align		8
.nv.constant4:
        /*0000*/ 	.dword	precalc_xorwow_matrix
	.align		8
        /*0008*/ 	.dword	precalc_xorwow_offset_matrix
	.align		8
        /*0010*/ 	.dword	mrg32k3aM1
	.align		8
        /*0018*/ 	.dword	mrg32k3aM2
	.align		8
        /*0020*/ 	.dword	mrg32k3aM1SubSeq
	.align		8
        /*0028*/ 	.dword	mrg32k3aM2SubSeq
	.align		8
        /*0030*/ 	.dword	mrg32k3aM1Seq
	.align		8
        /*0038*/ 	.dword	mrg32k3aM2Seq


//--------------------- .nv.constant3             --------------------------
	.section	.nv.constant3,"a",@progbits
	.align	8
.nv.constant3:
	.type		__cr_lgamma_table,@object
	.size		__cr_lgamma_table,(.L_8 - __cr_lgamma_table)
__cr_lgamma_table:
        /*0000*/ 	.byte	0x00, 0x00, 0x00, 0x00, 0x00, 0x00, 0x00, 0x00, 0x00, 0x00, 0x00, 0x00, 0x00, 0x00, 0x00, 0x00
        /*0010*/ 	.byte	0xef, 0x39, 0xfa, 0xfe, 0x42, 0x2e, 0xe6, 0x3f, 0x02, 0x20, 0x2a, 0xfa, 0x0b, 0xab, 0xfc, 0x3f
        /*0020*/ 	.byte	0xf9, 0x2c, 0x92, 0x7c, 0xa7, 0x6c, 0x09, 0x40, 0xc9, 0x79, 0x44, 0x3c, 0x64, 0x26, 0x13, 0x40
        /*0030*/ 	.byte	0xca, 0x01, 0xcf, 0x3a, 0x27, 0x51, 0x1a, 0x40, 0x30, 0xcc, 0x2d, 0xf3, 0xe1, 0x0c, 0x21, 0x40
        /*0040*/ 	.byte	0x0d, 0xb7, 0xfc, 0x82, 0x8e, 0x35, 0x25, 0x40
.L_8:


//--------------------- .text._Z7pi_calcPfS_Piii  --------------------------
	.section	.text._Z7pi_calcPfS_Piii,"ax",@progbits
	.align	128
        .global         _Z7pi_calcPfS_Piii
        .type           _Z7pi_calcPfS_Piii,@function
        .size           _Z7pi_calcPfS_Piii,(.L_x_19 - _Z7pi_calcPfS_Piii)
        .other          _Z7pi_calcPfS_Piii,@"STO_CUDA_ENTRY STV_DEFAULT"
_Z7pi_calcPfS_Piii:
.text._Z7pi_calcPfS_Piii:
[----:B------:R-:W-:Y:S01]  /*0000*/  LDC R1, c[0x0][0x37c] ;  /* 0x0000df00ff017b82 */ /* 0x000fe20000000800 */
[----:B------:R-:W0:Y:S01]  /*0010*/  LDCU UR5, c[0x0][0x39c] ;  /* 0x00007380ff0577ac */ /* 0x000e220008000800 */
[----:B------:R-:W1:Y:S01]  /*0020*/  S2R R11, SR_TID.X ;  /* 0x00000000000b7919 */ /* 0x000e620000002100 */
[----:B------:R-:W-:Y:S01]  /*0030*/  IMAD.MOV.U32 R10, RZ, RZ, RZ ;  /* 0x000000ffff0a7224 */ /* 0x000fe200078e00ff */
[----:B------:R-:W2:Y:S01]  /*0040*/  LDCU.64 UR6, c[0x0][0x358] ;  /* 0x00006b00ff0677ac */ /* 0x000ea20008000a00 */
[----:B------:R-:W3:Y:S01]  /*0050*/  S2R R0, SR_CTAID.X ;  /* 0x0000000000007919 */ /* 0x000ee20000002500 */
[----:B------:R-:W4:Y:S01]  /*0060*/  LDCU UR4, c[0x0][0x360] ;  /* 0x00006c00ff0477ac */ /* 0x000f220008000800 */
[----:B0-----:R-:W-:-:S09]  /*0070*/  UISETP.GE.AND UP0, UPT, UR5, 0x1, UPT ;  /* 0x000000010500788c */ /* 0x001fd2000bf06270 */
[----:B--2-4-:R-:W-:Y:S05]  /*0080*/  BRA.U !UP0, `(.L_x_0) ;  /* 0x0000000908887547 */ /* 0x014fea000b800000 */
[----:B-1-3--:R-:W-:Y:S01]  /*0090*/  IMAD R13, R0, UR4, R11 ;  /* 0x00000004000d7c24 */ /* 0x00afe2000f8e020b */
[----:B------:R-:W-:Y:S01]  /*00a0*/  BSSY.RECONVERGENT B0, `(.L_x_1) ;  /* 0x0000051000007945 */ /* 0x000fe20003800200 */
[----:B------:R-:W-:Y:S02]  /*00b0*/  IMAD.MOV.U32 R10, RZ, RZ, RZ ;  /* 0x000000ffff0a7224 */ /* 0x000fe400078e00ff */
[----:B------:R-:W-:-:S04]  /*00c0*/  IMAD R13, R13, UR5, RZ ;  /* 0x000000050d0d7c24 */ /* 0x000fc8000f8e02ff */
[----:B------:R-:W-:-:S05]  /*00d0*/  VIADD R2, R13, 0x1 ;  /* 0x000000010d027836 */ /* 0x000fca0000000000 */
[----:B------:R-:W-:-:S04]  /*00e0*/  VIADDMNMX R2, R13, UR5, R2, !PT ;  /* 0x000000050d027c46 */ /* 0x000fc8000f800102 */
[----:B------:R-:W-:Y:S01]  /*00f0*/  IADD3 R3, PT, PT, R13, -R2, RZ ;  /* 0x800000020d037210 */ /* 0x000fe20007ffe0ff */
[----:B------:R-:W-:-:S03]  /*0100*/  IMAD.IADD R12, R2, 0x1, -R13 ;  /* 0x00000001020c7824 */ /* 0x000fc600078e0a0d */
[----:B------:R-:W-:Y:S02]  /*0110*/  ISETP.GT.U32.AND P0, PT, R3, -0x8, PT ;  /* 0xfffffff80300780c */ /* 0x000fe40003f04070 */
[----:B------:R-:W-:-:S11]  /*0120*/  LOP3.LUT R29, R12, 0x7, RZ, 0xc0, !PT ;  /* 0x000000070c1d7812 */ /* 0x000fd600078ec0ff */
[----:B------:R-:W-:Y:S05]  /*0130*/  @P0 BRA `(.L_x_2) ;  /* 0x00000004001c0947 */ /* 0x000fea0003800000 */
[----:B------:R-:W0:Y:S01]  /*0140*/  LDC.64 R4, c[0x0][0x388] ;  /* 0x0000e200ff047b82 */ /* 0x000e220000000a00 */
[----:B------:R-:W-:Y:S01]  /*0150*/  LOP3.LUT R14, R12, 0xfffffff8, RZ, 0xc0, !PT ;  /* 0xfffffff80c0e7812 */ /* 0x000fe200078ec0ff */
[----:B------:R-:W-:-:S03]  /*0160*/  IMAD.MOV.U32 R10, RZ, RZ, RZ ;  /* 0x000000ffff0a7224 */ /* 0x000fc600078e00ff */
[----:B------:R-:W-:-:S03]  /*0170*/  IADD3 R14, PT, PT, -R14, RZ, RZ ;  /* 0x000000ff0e0e7210 */ /* 0x000fc60007ffe1ff */
[----:B------:R-:W1:Y:S01]  /*0180*/  LDC.64 R2, c[0x0][0x380] ;  /* 0x0000e000ff027b82 */ /* 0x000e620000000a00 */
[----:B0-----:R-:W-:-:S05]  /*0190*/  IADD3 R4, P1, PT, R4, 0x10, RZ ;  /* 0x0000001004047810 */ /* 0x001fca0007f3e0ff */
[----:B------:R-:W-:Y:S01]  /*01a0*/  IMAD.X R5, RZ, RZ, R5, P1 ;  /* 0x000000ffff057224 */ /* 0x000fe200008e0605 */
[----:B-1----:R-:W-:-:S04]  /*01b0*/  IADD3 R2, P0, PT, R2, 0x10, RZ ;  /* 0x0000001002027810 */ /* 0x002fc80007f1e0ff */
[----:B------:R-:W-:-:S09]  /*01c0*/  IADD3.X R3, PT, PT, RZ, R3, RZ, P0, !PT ;  /* 0x00000003ff037210 */ /* 0x000fd200007fe4ff */
.L_x_3:
[----:B------:R-:W-:-:S04]  /*01d0*/  IMAD.WIDE R8, R13, 0x4, R4 ;  /* 0x000000040d087825 */ /* 0x000fc800078e0204 */
[----:B------:R-:W-:Y:S01]  /*01e0*/  IMAD.WIDE R6, R13, 0x4, R2 ;  /* 0x000000040d067825 */ /* 0x000fe200078e0202 */
[----:B------:R-:W2:Y:S04]  /*01f0*/  LDG.E R22, desc[UR6][R8.64+-0x10] ;  /* 0xfffff00608167981 */ /* 0x000ea8000c1e1900 */
[----:B------:R-:W3:Y:S04]  /*0200*/  LDG.E R23, desc[UR6][R6.64+-0x10] ;  /* 0xfffff00606177981 */ /* 0x000ee8000c1e1900 */
[----:B------:R-:W4:Y:S04]  /*0210*/  LDG.E R15, desc[UR6][R8.64+-0xc] ;  /* 0xfffff406080f7981 */ /* 0x000f28000c1e1900 */
[----:B------:R-:W5:Y:S04]  /*0220*/  LDG.E R16, desc[UR6][R6.64+-0xc] ;  /* 0xfffff40606107981 */ /* 0x000f68000c1e1900 */
        /* <DEDUP_REMOVED lines=8> */
[----:B------:R-:W5:Y:S01]  /*02b0*/  LDG.E R26, desc[UR6][R6.64+0xc] ;  /* 0x00000c06061a7981 */ /* 0x000f62000c1e1900 */
[----:B--2---:R-:W-:-:S03]  /*02c0*/  FMUL R24, R22, R22 ;  /* 0x0000001616187220 */ /* 0x004fc60000400000 */
[----:B------:R-:W2:Y:S01]  /*02d0*/  LDG.E R22, desc[UR6][R6.64] ;  /* 0x0000000606167981 */ /* 0x000ea2000c1e1900 */
[----:B---3--:R-:W-:-:S03]  /*02e0*/  FFMA R24, R23, R23, R24 ;  /* 0x0000001717187223 */ /* 0x008fc60000000018 */
[----:B------:R-:W3:Y:S02]  /*02f0*/  LDG.E R23, desc[UR6][R8.64+0x4] ;  /* 0x0000040608177981 */ /* 0x000ee4000c1e1900 */
[----:B------:R-:W-:Y:S02]  /*0300*/  FSETP.GEU.AND P0, PT, R24, 1, PT ;  /* 0x3f8000001800780b */ /* 0x000fe40003f0e000 */
[----:B------:R0:W3:Y:S01]  /*0310*/  LDG.E R24, desc[UR6][R6.64+0x8] ;  /* 0x0000080606187981 */ /* 0x0000e2000c1e1900 */
[----:B----4-:R-:W-:-:S04]  /*0320*/  FMUL R15, R15, R15 ;  /* 0x0000000f0f0f7220 */ /* 0x010fc80000400000 */
[----:B-----5:R-:W-:Y:S01]  /*0330*/  FFMA R15, R16, R16, R15 ;  /* 0x00000010100f7223 */ /* 0x020fe2000000000f */
[----:B------:R-:W-:-:S04]  /*0340*/  FMUL R17, R17, R17 ;  /* 0x0000001111117220 */ /* 0x000fc80000400000 */
[----:B------:R-:W-:Y:S01]  /*0350*/  FSETP.GEU.AND P1, PT, R15, 1, PT ;  /* 0x3f8000000f00780b */ /* 0x000fe20003f2e000 */
[----:B------:R-:W-:Y:S01]  /*0360*/  FFMA R17, R18, R18, R17 ;  /* 0x0000001212117223 */ /* 0x000fe20000000011 */
[----:B------:R-:W-:Y:S02]  /*0370*/  VIADD R15, R10, 0x1 ;  /* 0x000000010a0f7836 */ /* 0x000fe40000000000 */
[----:B------:R-:W-:Y:S01]  /*0380*/  FMUL R19, R19, R19 ;  /* 0x0000001313137220 */ /* 0x000fe20000400000 */
[----:B------:R-:W-:Y:S01]  /*0390*/  @P0 IMAD.MOV R15, RZ, RZ, R10 ;  /* 0x000000ffff0f0224 */ /* 0x000fe200078e020a */
[----:B------:R-:W-:Y:S02]  /*03a0*/  FSETP.GEU.AND P0, PT, R17, 1, PT ;  /* 0x3f8000001100780b */ /* 0x000fe40003f0e000 */
[----:B------:R-:W-:Y:S02]  /*03b0*/  FFMA R19, R20, R20, R19 ;  /* 0x0000001414137223 */ /* 0x000fe40000000013 */
[----:B0-----:R-:W-:Y:S01]  /*03c0*/  IADD3 R6, PT, PT, R15, 0x1, RZ ;  /* 0x000000010f067810 */ /* 0x001fe20007ffe0ff */
[----:B------:R-:W-:-:S02]  /*03d0*/  FMUL R21, R21, R21 ;  /* 0x0000001515157220 */ /* 0x000fc40000400000 */
[----:B------:R-:W-:Y:S01]  /*03e0*/  @P1 IMAD.MOV R6, RZ, RZ, R15 ;  /* 0x000000ffff061224 */ /* 0x000fe200078e020f */
[----:B------:R-:W-:-:S04]  /*03f0*/  FSETP.GEU.AND P1, PT, R19, 1, PT ;  /* 0x3f8000001300780b */ /* 0x000fc80003f2e000 */
[----:B------:R-:W-:Y:S01]  /*0400*/  IADD3 R7, PT, PT, R6, 0x1, RZ ;  /* 0x0000000106077810 */ /* 0x000fe20007ffe0ff */
[----:B------:R-:W-:Y:S02]  /*0410*/  @P0 IMAD.MOV R7, RZ, RZ, R6 ;  /* 0x000000ffff070224 */ /* 0x000fe400078e0206 */
[----:B------:R-:W-:-:S03]  /*0420*/  FMUL R27, R27, R27 ;  /* 0x0000001b1b1b7220 */ /* 0x000fc60000400000 */
[----:B------:R-:W-:-:S03]  /*0430*/  IADD3 R8, PT, PT, R7, 0x1, RZ ;  /* 0x0000000107087810 */ /* 0x000fc60007ffe0ff */
[----:B------:R-:W-:Y:S02]  /*0440*/  @P1 IMAD.MOV R8, RZ, RZ, R7 ;  /* 0x000000ffff081224 */ /* 0x000fe400078e0207 */
[----:B------:R-:W-:Y:S01]  /*0450*/  FMUL R7, R28, R28 ;  /* 0x0000001c1c077220 */ /* 0x000fe20000400000 */
[----:B------:R-:W-:-:S03]  /*0460*/  VIADD R14, R14, 0x8 ;  /* 0x000000080e0e7836 */ /* 0x000fc60000000000 */
[----:B------:R-:W-:Y:S01]  /*0470*/  FFMA R7, R26, R26, R7 ;  /* 0x0000001a1a077223 */ /* 0x000fe20000000007 */
[----:B------:R-:W-:Y:S01]  /*0480*/  IADD3 R13, PT, PT, R13, 0x8, RZ ;  /* 0x000000080d0d7810 */ /* 0x000fe20007ffe0ff */
[----:B--2---:R-:W-:Y:S01]  /*0490*/  FFMA R21, R22, R22, R21 ;  /* 0x0000001616157223 */ /* 0x004fe20000000015 */
[----:B---3--:R-:W-:-:S04]  /*04a0*/  FMUL R6, R23, R23 ;  /* 0x0000001717067220 */ /* 0x008fc80000400000 */
[----:B------:R-:W-:Y:S01]  /*04b0*/  FSETP.GEU.AND P0, PT, R21, 1, PT ;  /* 0x3f8000001500780b */ /* 0x000fe20003f0e000 */
[----:B------:R-:W-:Y:S01]  /*04c0*/  FFMA R6, R25, R25, R6 ;  /* 0x0000001919067223 */ /* 0x000fe20000000006 */
[----:B------:R-:W-:-:S04]  /*04d0*/  FFMA R27, R24, R24, R27 ;  /* 0x00000018181b7223 */ /* 0x000fc8000000001b */
[----:B------:R-:W-:Y:S02]  /*04e0*/  FSETP.GEU.AND P1, PT, R6, 1, PT ;  /* 0x3f8000000600780b */ /* 0x000fe40003f2e000 */
[----:B------:R-:W-:-:S05]  /*04f0*/  IADD3 R6, PT, PT, R8, 0x1, RZ ;  /* 0x0000000108067810 */ /* 0x000fca0007ffe0ff */
[----:B------:R-:W-:Y:S01]  /*0500*/  @P0 IMAD.MOV R6, RZ, RZ, R8 ;  /* 0x000000ffff060224 */ /* 0x000fe200078e0208 */
[----:B------:R-:W-:-:S04]  /*0510*/  FSETP.GEU.AND P0, PT, R27, 1, PT ;  /* 0x3f8000001b00780b */ /* 0x000fc80003f0e000 */
[----:B------:R-:W-:Y:S01]  /*0520*/  IADD3 R8, PT, PT, R6, 0x1, RZ ;  /* 0x0000000106087810 */ /* 0x000fe20007ffe0ff */
[----:B------:R-:W-:Y:S01]  /*0530*/  @P1 IMAD.MOV R8, RZ, RZ, R6 ;  /* 0x000000ffff081224 */ /* 0x000fe200078e0206 */
[----:B------:R-:W-:-:S04]  /*0540*/  FSETP.GEU.AND P1, PT, R7, 1, PT ;  /* 0x3f8000000700780b */ /* 0x000fc80003f2e000 */
[----:B------:R-:W-:-:S03]  /*0550*/  IADD3 R6, PT, PT, R8, 0x1, RZ ;  /* 0x0000000108067810 */ /* 0x000fc60007ffe0ff */
[----:B------:R-:W-:Y:S02]  /*0560*/  @P0 IADD3 R6, PT, PT, R8, RZ, RZ ;  /* 0x000000ff08060210 */ /* 0x000fe40007ffe0ff */
[----:B------:R-:W-:-:S03]  /*0570*/  ISETP.NE.AND P0, PT, R14, RZ, PT ;  /* 0x000000ff0e00720c */ /* 0x000fc60003f05270 */
[----:B------:R-:W-:Y:S02]  /*0580*/  VIADD R10, R6, 0x1 ;  /* 0x00000001060a7836 */ /* 0x000fe40000000000 */
[----:B------:R-:W-:-:S08]  /*0590*/  @P1 IMAD.MOV R10, RZ, RZ, R6 ;  /* 0x000000ffff0a1224 */ /* 0x000fd000078e0206 */
[----:B------:R-:W-:Y:S05]  /*05a0*/  @P0 BRA `(.L_x_3) ;  /* 0xfffffffc00080947 */ /* 0x000fea000383ffff */
.L_x_2:
[----:B------:R-:W-:Y:S05]  /*05b0*/  BSYNC.RECONVERGENT B0 ;  /* 0x0000000000007941 */ /* 0x000fea0003800200 */
.L_x_1:
[----:B------:R-:W-:Y:S01]  /*05c0*/  ISETP.NE.AND P0, PT, R29, RZ, PT ;  /* 0x000000ff1d00720c */ /* 0x000fe20003f05270 */
[----:B------:R-:W-:-:S12]  /*05d0*/  BSSY.RECONVERGENT B0, `(.L_x_0) ;  /* 0x000004d000007945 */ /* 0x000fd80003800200 */
[----:B------:R-:W-:Y:S05]  /*05e0*/  @!P0 BRA `(.L_x_4) ;  /* 0x00000004002c8947 */ /* 0x000fea0003800000 */
[----:B------:R-:W-:Y:S01]  /*05f0*/  ISETP.GE.U32.AND P1, PT, R29, 0x4, PT ;  /* 0x000000041d00780c */ /* 0x000fe20003f26070 */
[----:B------:R-:W-:Y:S01]  /*0600*/  BSSY.RECONVERGENT B1, `(.L_x_5) ;  /* 0x0000025000017945 */ /* 0x000fe20003800200 */
[----:B------:R-:W-:-:S04]  /*0610*/  LOP3.LUT R15, R12, 0x3, RZ, 0xc0, !PT ;  /* 0x000000030c0f7812 */ /* 0x000fc800078ec0ff */
[----:B------:R-:W-:-:S07]  /*0620*/  ISETP.NE.AND P0, PT, R15, RZ, PT ;  /* 0x000000ff0f00720c */ /* 0x000fce0003f05270 */
[----:B------:R-:W-:Y:S06]  /*0630*/  @!P1 BRA `(.L_x_6) ;  /* 0x0000000000849947 */ /* 0x000fec0003800000 */
[----:B------:R-:W0:Y:S08]  /*0640*/  LDC.64 R2, c[0x0][0x388] ;  /* 0x0000e200ff027b82 */ /* 0x000e300000000a00 */
[----:B------:R-:W1:Y:S01]  /*0650*/  LDC.64 R4, c[0x0][0x380] ;  /* 0x0000e000ff047b82 */ /* 0x000e620000000a00 */
[----:B0-----:R-:W-:-:S05]  /*0660*/  IMAD.WIDE R2, R13, 0x4, R2 ;  /* 0x000000040d027825 */ /* 0x001fca00078e0202 */
[----:B------:R-:W2:Y:S01]  /*0670*/  LDG.E R7, desc[UR6][R2.64] ;  /* 0x0000000602077981 */ /* 0x000ea2000c1e1900 */
[----:B-1----:R-:W-:-:S03]  /*0680*/  IMAD.WIDE R4, R13, 0x4, R4 ;  /* 0x000000040d047825 */ /* 0x002fc600078e0204 */
[----:B------:R-:W3:Y:S04]  /*0690*/  LDG.E R9, desc[UR6][R2.64+0x4] ;  /* 0x0000040602097981 */ /* 0x000ee8000c1e1900 */
[----:B------:R-:W4:Y:S04]  /*06a0*/  LDG.E R6, desc[UR6][R4.64] ;  /* 0x0000000604067981 */ /* 0x000f28000c1e1900 */
[----:B------:R-:W5:Y:S04]  /*06b0*/  LDG.E R8, desc[UR6][R4.64+0x4] ;  /* 0x0000040604087981 */ /* 0x000f68000c1e1900 */
[----:B------:R-:W5:Y:S04]  /*06c0*/  LDG.E R16, desc[UR6][R2.64+0x8] ;  /* 0x0000080602107981 */ /* 0x000f68000c1e1900 */
[----:B------:R-:W5:Y:S04]  /*06d0*/  LDG.E R14, desc[UR6][R4.64+0x8] ;  /* 0x00000806040e7981 */ /* 0x000f68000c1e1900 */
[----:B------:R-:W5:Y:S04]  /*06e0*/  LDG.E R18, desc[UR6][R2.64+0xc] ;  /* 0x00000c0602127981 */ /* 0x000f68000c1e1900 */
[----:B------:R-:W5:Y:S01]  /*06f0*/  LDG.E R17, desc[UR6][R4.64+0xc] ;  /* 0x00000c0604117981 */ /* 0x000f62000c1e1900 */
[----:B------:R-:W-:-:S02]  /*0700*/  VIADD R13, R13, 0x4 ;  /* 0x000000040d0d7836 */ /* 0x000fc40000000000 */
[----:B--2---:R-:W-:Y:S01]  /*0710*/  FMUL R7, R7, R7 ;  /* 0x0000000707077220 */ /* 0x004fe20000400000 */
[----:B---3--:R-:W-:-:S03]  /*0720*/  FMUL R9, R9, R9 ;  /* 0x0000000909097220 */ /* 0x008fc60000400000 */
[----:B----4-:R-:W-:Y:S01]  /*0730*/  FFMA R7, R6, R6, R7 ;  /* 0x0000000606077223 */ /* 0x010fe20000000007 */
[----:B-----5:R-:W-:-:S04]  /*0740*/  FFMA R9, R8, R8, R9 ;  /* 0x0000000808097223 */ /* 0x020fc80000000009 */
[----:B------:R-:W-:Y:S01]  /*0750*/  FSETP.GEU.AND P1, PT, R7, 1, PT ;  /* 0x3f8000000700780b */ /* 0x000fe20003f2e000 */
[----:B------:R-:W-:Y:S01]  /*0760*/  FMUL R7, R16, R16 ;  /* 0x0000001010077220 */ /* 0x000fe20000400000 */
[----:B------:R-:W-:-:S03]  /*0770*/  FSETP.GEU.AND P2, PT, R9, 1, PT ;  /* 0x3f8000000900780b */ /* 0x000fc60003f4e000 */
[----:B------:R-:W-:Y:S01]  /*0780*/  FFMA R7, R14, R14, R7 ;  /* 0x0000000e0e077223 */ /* 0x000fe20000000007 */
[----:B------:R-:W-:Y:S01]  /*0790*/  IADD3 R6, PT, PT, R10, 0x1, RZ ;  /* 0x000000010a067810 */ /* 0x000fe20007ffe0ff */
[----:B------:R-:W-:-:S06]  /*07a0*/  FMUL R18, R18, R18 ;  /* 0x0000001212127220 */ /* 0x000fcc0000400000 */
[----:B------:R-:W-:Y:S01]  /*07b0*/  @P1 IMAD.MOV R6, RZ, RZ, R10 ;  /* 0x000000ffff061224 */ /* 0x000fe200078e020a */
[----:B------:R-:W-:Y:S01]  /*07c0*/  FSETP.GEU.AND P1, PT, R7, 1, PT ;  /* 0x3f8000000700780b */ /* 0x000fe20003f2e000 */
[----:B------:R-:W-:-:S03]  /*07d0*/  FFMA R18, R17, R17, R18 ;  /* 0x0000001111127223 */ /* 0x000fc60000000012 */
[----:B------:R-:W-:Y:S01]  /*07e0*/  IADD3 R2, PT, PT, R6, 0x1, RZ ;  /* 0x0000000106027810 */ /* 0x000fe20007ffe0ff */
[----:B------:R-:W-:Y:S01]  /*07f0*/  @P2 IMAD.MOV R2, RZ, RZ, R6 ;  /* 0x000000ffff022224 */ /* 0x000fe200078e0206 */
[----:B------:R-:W-:-:S04]  /*0800*/  FSETP.GEU.AND P2, PT, R18, 1, PT ;  /* 0x3f8000001200780b */ /* 0x000fc80003f4e000 */
[----:B------:R-:W-:-:S03]  /*0810*/  IADD3 R3, PT, PT, R2, 0x1, RZ ;  /* 0x0000000102037810 */ /* 0x000fc60007ffe0ff */
[----:B------:R-:W-:-:S05]  /*0820*/  @P1 IMAD.MOV R3, RZ, RZ, R2 ;  /* 0x000000ffff031224 */ /* 0x000fca00078e0202 */
[C---:B------:R-:W-:Y:S02]  /*0830*/  IADD3 R10, PT, PT, R3.reuse, 0x1, RZ ;  /* 0x00000001030a7810 */ /* 0x040fe40007ffe0ff */
[----:B------:R-:W-:-:S07]  /*0840*/  @P2 IADD3 R10, PT, PT, R3, RZ, RZ ;  /* 0x000000ff030a2210 */ /* 0x000fce0007ffe0ff */
.L_x_6:
[----:B------:R-:W-:Y:S05]  /*0850*/  BSYNC.RECONVERGENT B1 ;  /* 0x0000000000017941 */ /* 0x000fea0003800200 */
.L_x_5:
[----:B------:R-:W-:Y:S05]  /*0860*/  @!P0 BRA `(.L_x_4) ;  /* 0x00000000008c8947 */ /* 0x000fea0003800000 */
[----:B------:R-:W0:Y:S01]  /*0870*/  LDC.64 R2, c[0x0][0x388] ;  /* 0x0000e200ff027b82 */ /* 0x000e220000000a00 */
[----:B------:R-:W-:-:S07]  /*0880*/  ISETP.NE.AND P1, PT, R15, 0x1, PT ;  /* 0x000000010f00780c */ /* 0x000fce0003f25270 */
[----:B------:R-:W1:Y:S01]  /*0890*/  LDC.64 R6, c[0x0][0x380] ;  /* 0x0000e000ff067b82 */ /* 0x000e620000000a00 */
[----:B------:R-:W-:-:S07]  /*08a0*/  LOP3.LUT R12, R12, 0x1, RZ, 0xc0, !PT ;  /* 0x000000010c0c7812 */ /* 0x000fce00078ec0ff */
[----:B------:R-:W2:Y:S01]  /*08b0*/  LDC.64 R4, c[0x0][0x388] ;  /* 0x0000e200ff047b82 */ /* 0x000ea20000000a00 */
[----:B0-----:R-:W-:-:S07]  /*08c0*/  @P1 IMAD.WIDE R8, R13, 0x4, R2 ;  /* 0x000000040d081825 */ /* 0x001fce00078e0202 */
[----:B------:R-:W0:Y:S01]  /*08d0*/  LDC.64 R2, c[0x0][0x380] ;  /* 0x0000e000ff027b82 */ /* 0x000e220000000a00 */
[----:B------:R-:W-:Y:S01]  /*08e0*/  ISETP.NE.U32.AND P0, PT, R12, 0x1, PT ;  /* 0x000000010c00780c */ /* 0x000fe20003f05070 */
[----:B------:R-:W3:Y:S01]  /*08f0*/  @P1 LDG.E R15, desc[UR6][R8.64] ;  /* 0x00000006080f1981 */ /* 0x000ee2000c1e1900 */
[----:B-1----:R-:W-:-:S03]  /*0900*/  @P1 IMAD.WIDE R6, R13, 0x4, R6 ;  /* 0x000000040d061825 */ /* 0x002fc600078e0206 */
[----:B------:R1:W4:Y:S04]  /*0910*/  @P1 LDG.E R16, desc[UR6][R8.64+0x4] ;  /* 0x0000040608101981 */ /* 0x000328000c1e1900 */
[----:B------:R-:W5:Y:S01]  /*0920*/  @P1 LDG.E R14, desc[UR6][R6.64] ;  /* 0x00000006060e1981 */ /* 0x000f62000c1e1900 */
[----:B------:R-:W-:-:S03]  /*0930*/  @P1 VIADD R13, R13, 0x2 ;  /* 0x000000020d0d1836 */ /* 0x000fc60000000000 */
[----:B------:R-:W5:Y:S01]  /*0940*/  @P1 LDG.E R12, desc[UR6][R6.64+0x4] ;  /* 0x00000406060c1981 */ /* 0x000f62000c1e1900 */
[----:B--2---:R-:W-:-:S06]  /*0950*/  @!P0 IMAD.WIDE R4, R13, 0x4, R4 ;  /* 0x000000040d048825 */ /* 0x004fcc00078e0204 */
[----:B------:R-:W2:Y:S01]  /*0960*/  @!P0 LDG.E R4, desc[UR6][R4.64] ;  /* 0x0000000604048981 */ /* 0x000ea2000c1e1900 */
[----:B0-----:R-:W-:-:S06]  /*0970*/  @!P0 IMAD.WIDE R2, R13, 0x4, R2 ;  /* 0x000000040d028825 */ /* 0x001fcc00078e0202 */
[----:B------:R-:W2:Y:S01]  /*0980*/  @!P0 LDG.E R2, desc[UR6][R2.64] ;  /* 0x0000000602028981 */ /* 0x000ea2000c1e1900 */
[----:B-1----:R-:W-:Y:S01]  /*0990*/  @P1 IADD3 R8, PT, PT, R10, 0x1, RZ ;  /* 0x000000010a081810 */ /* 0x002fe20007ffe0ff */
[----:B---3--:R-:W-:Y:S01]  /*09a0*/  @P1 FMUL R15, R15, R15 ;  /* 0x0000000f0f0f1220 */ /* 0x008fe20000400000 */
[----:B----4-:R-:W-:-:S03]  /*09b0*/  @P1 FMUL R13, R16, R16 ;  /* 0x00000010100d1220 */ /* 0x010fc60000400000 */
[----:B-----5:R-:W-:Y:S01]  /*09c0*/  @P1 FFMA R15, R14, R14, R15 ;  /* 0x0000000e0e0f1223 */ /* 0x020fe2000000000f */
[----:B------:R-:W-:-:S04]  /*09d0*/  @P1 FFMA R13, R12, R12, R13 ;  /* 0x0000000c0c0d1223 */ /* 0x000fc8000000000d */
[----:B------:R-:W-:Y:S02]  /*09e0*/  FSETP.GEU.AND P3, PT, R15, 1, P1 ;  /* 0x3f8000000f00780b */ /* 0x000fe40000f6e000 */
[----:B------:R-:W-:Y:S01]  /*09f0*/  FSETP.GEU.AND P2, PT, R13, 1, P1 ;  /* 0x3f8000000d00780b */ /* 0x000fe20000f4e000 */
[----:B--2---:R-:W-:-:S10]  /*0a00*/  @!P0 FMUL R7, R4, R4 ;  /* 0x0000000404078220 */ /* 0x004fd40000400000 */
[----:B------:R-:W-:Y:S02]  /*0a10*/  @P3 IMAD.MOV R8, RZ, RZ, R10 ;  /* 0x000000ffff083224 */ /* 0x000fe400078e020a */
[----:B------:R-:W-:-:S03]  /*0a20*/  @!P0 FFMA R7, R2, R2, R7 ;  /* 0x0000000202078223 */ /* 0x000fc60000000007 */
[----:B------:R-:W-:Y:S02]  /*0a30*/  @P1 IADD3 R2, PT, PT, R8, 0x1, RZ ;  /* 0x0000000108021810 */ /* 0x000fe40007ffe0ff */
[----:B------:R-:W-:Y:S01]  /*0a40*/  FSETP.GEU.AND P3, PT, R7, 1, !P0 ;  /* 0x3f8000000700780b */ /* 0x000fe2000476e000 */
[----:B------:R-:W-:-:S05]  /*0a50*/  @P2 IMAD.MOV R2, RZ, RZ, R8 ;  /* 0x000000ffff022224 */ /* 0x000fca00078e0208 */
[----:B------:R-:W-:-:S05]  /*0a60*/  @P1 MOV R10, R2 ;  /* 0x00000002000a1202 */ /* 0x000fca0000000f00 */
[C---:B------:R-:W-:Y:S02]  /*0a70*/  @!P0 VIADD R2, R10.reuse, 0x1 ;  /* 0x000000010a028836 */ /* 0x040fe40000000000 */
[----:B------:R-:W-:-:S05]  /*0a80*/  @P3 IADD3 R2, PT, PT, R10, RZ, RZ ;  /* 0x000000ff0a023210 */ /* 0x000fca0007ffe0ff */
[----:B------:R-:W-:-:S07]  /*0a90*/  @!P0 IMAD.MOV.U32 R10, RZ, RZ, R2 ;  /* 0x000000ffff0a8224 */ /* 0x000fce00078e0002 */
.L_x_4:
[----:B------:R-:W-:Y:S05]  /*0aa0*/  BSYNC.RECONVERGENT B0 ;  /* 0x0000000000007941 */ /* 0x000fea0003800200 */
.L_x_0:
[----:B------:R-:W0:Y:S01]  /*0ab0*/  S2UR UR5, SR_CgaCtaId ;  /* 0x00000000000579c3 */ /* 0x000e220000008800 */
[----:B------:R-:W-:Y:S01]  /*0ac0*/  UMOV UR4, 0x400 ;  /* 0x0000040000047882 */ /* 0x000fe20000000000 */
[----:B-1----:R-:W-:Y:S01]  /*0ad0*/  ISETP.NE.AND P0, PT, R11, RZ, PT ;  /* 0x000000ff0b00720c */ /* 0x002fe20003f05270 */
[----:B0-----:R-:W-:-:S06]  /*0ae0*/  ULEA UR4, UR5, UR4, 0x18 ;  /* 0x0000000405047291 */ /* 0x001fcc000f8ec0ff */
[----:B------:R-:W-:-:S05]  /*0af0*/  LEA R3, R11, UR4, 0x2 ;  /* 0x000000040b037c11 */ /* 0x000fca000f8e10ff */
[----:B------:R0:W-:Y:S01]  /*0b00*/  STS [R3], R10 ;  /* 0x0000000a03007388 */ /* 0x0001e20000000800 */
[----:B------:R-:W-:Y:S06]  /*0b10*/  BAR.SYNC.DEFER_BLOCKING 0x0 ;  /* 0x0000000000007b1d */ /* 0x000fec0000010000 */
[----:B------:R-:W-:Y:S05]  /*0b20*/  @P0 EXIT ;  /* 0x000000000000094d */ /* 0x000fea0003800000 */
[----:B------:R-:W-:Y:S02]  /*0b30*/  HFMA2 R5, -RZ, RZ, 0, 0 ;  /* 0x00000000ff057431 */ /* 0x000fe400000001ff */
[----:B------:R-:W-:-:S07]  /*0b40*/  IMAD.MOV.U32 R2, RZ, RZ, 0x40 ;  /* 0x00000040ff027424 */ /* 0x000fce00078e00ff */
.L_x_7:
[----:B------:R-:W1:Y:S04]  /*0b50*/  LDS.128 R24, [R2+UR4+-0x40] ;  /* 0xffffc00402187984 */ /* 0x000e680008000c00 */
[----:B0-----:R-:W0:Y:S04]  /*0b60*/  LDS.128 R8, [R2+UR4+-0x30] ;  /* 0xffffd00402087984 */ /* 0x001e280008000c00 */
[----:B------:R-:W2:Y:S04]  /*0b70*/  LDS.128 R12, [R2+UR4+-0x20] ;  /* 0xffffe004020c7984 */ /* 0x000ea80008000c00 */
[----:B------:R-:W4:Y:S04]  /*0b80*/  LDS.128 R16, [R2+UR4+-0x10] ;  /* 0xfffff00402107984 */ /* 0x000f280008000c00 */
[----:B------:R-:W5:Y:S01]  /*0b90*/  LDS.128 R20, [R2+UR4] ;  /* 0x0000000402147984 */ /* 0x000f620008000c00 */
[----:B-1----:R-:W-:-:S03]  /*0ba0*/  IADD3 R24, PT, PT, R25, R24, R5 ;  /* 0x0000001819187210 */ /* 0x002fc60007ffe005 */
[----:B------:R-:W1:Y:S01]  /*0bb0*/  LDS.128 R4, [R2+UR4+0x10] ;  /* 0x0000100402047984 */ /* 0x000e620008000c00 */
[----:B------:R-:W-:-:S04]  /*0bc0*/  IADD3 R24, PT, PT, R27, R26, R24 ;  /* 0x0000001a1b187210 */ /* 0x000fc80007ffe018 */
[----:B0-----:R-:W-:Y:S02]  /*0bd0*/  IADD3 R8, PT, PT, R9, R8, R24 ;  /* 0x0000000809087210 */ /* 0x001fe40007ffe018 */
[----:B------:R-:W0:Y:S02]  /*0be0*/  LDS.128 R24, [R2+UR4+0x20] ;  /* 0x0000200402187984 */ /* 0x000e240008000c00 */
[----:B------:R-:W-:-:S04]  /*0bf0*/  IADD3 R8, PT, PT, R11, R10, R8 ;  /* 0x0000000a0b087210 */ /* 0x000fc80007ffe008 */
[----:B--2---:R-:W-:Y:S02]  /*0c00*/  IADD3 R12, PT, PT, R13, R12, R8 ;  /* 0x0000000c0d0c7210 */ /* 0x004fe40007ffe008 */
[----:B------:R2:W3:Y:S02]  /*0c10*/  LDS.128 R8, [R2+UR4+0x30] ;  /* 0x0000300402087984 */ /* 0x0004e40008000c00 */
[----:B------:R-:W-:-:S04]  /*0c20*/  IADD3 R12, PT, PT, R15, R14, R12 ;  /* 0x0000000e0f0c7210 */ /* 0x000fc80007ffe00c */
[----:B----4-:R-:W-:Y:S02]  /*0c30*/  IADD3 R12, PT, PT, R17, R16, R12 ;  /* 0x00000010110c7210 */ /* 0x010fe40007ffe00c */
[----:B--2---:R-:W-:Y:S02]  /*0c40*/  IADD3 R2, PT, PT, R2, 0x80, RZ ;  /* 0x0000008002027810 */ /* 0x004fe40007ffe0ff */
[----:B------:R-:W-:Y:S02]  /*0c50*/  IADD3 R12, PT, PT, R19, R18, R12 ;  /* 0x00000012130c7210 */ /* 0x000fe40007ffe00c */
[----:B------:R-:W-:Y:S02]  /*0c60*/  ISETP.NE.AND P0, PT, R2, 0x840, PT ;  /* 0x000008400200780c */ /* 0x000fe40003f05270 */
[----:B-----5:R-:W-:-:S04]  /*0c70*/  IADD3 R12, PT, PT, R21, R20, R12 ;  /* 0x00000014150c7210 */ /* 0x020fc80007ffe00c */
[----:B------:R-:W-:-:S04]  /*0c80*/  IADD3 R12, PT, PT, R23, R22, R12 ;  /* 0x00000016170c7210 */ /* 0x000fc80007ffe00c */
[----:B-1----:R-:W-:-:S04]  /*0c90*/  IADD3 R4, PT, PT, R5, R4, R12 ;  /* 0x0000000405047210 */ /* 0x002fc80007ffe00c */
[----:B------:R-:W-:-:S04]  /*0ca0*/  IADD3 R4, PT, PT, R7, R6, R4 ;  /* 0x0000000607047210 */ /* 0x000fc80007ffe004 */
[----:B0-----:R-:W-:-:S04]  /*0cb0*/  IADD3 R4, PT, PT, R25, R24, R4 ;  /* 0x0000001819047210 */ /* 0x001fc80007ffe004 */
[----:B------:R-:W-:-:S04]  /*0cc0*/  IADD3 R4, PT, PT, R27, R26, R4 ;  /* 0x0000001a1b047210 */ /* 0x000fc80007ffe004 */
[----:B---3--:R-:W-:-:S04]  /*0cd0*/  IADD3 R4, PT, PT, R9, R8, R4 ;  /* 0x0000000809047210 */ /* 0x008fc80007ffe004 */
[----:B------:R-:W-:Y:S01]  /*0ce0*/  IADD3 R5, PT, PT, R11, R10, R4 ;  /* 0x0000000a0b057210 */ /* 0x000fe20007ffe004 */
[----:B------:R-:W-:Y:S06]  /*0cf0*/  @P0 BRA `(.L_x_7) ;  /* 0xfffffffc00940947 */ /* 0x000fec000383ffff */
[----:B------:R-:W0:Y:S02]  /*0d00*/  LDC.64 R2, c[0x0][0x390] ;  /* 0x0000e400ff027b82 */ /* 0x000e240000000a00 */
[----:B0-----:R-:W-:-:S05]  /*0d10*/  IMAD.WIDE.U32 R2, R0, 0x4, R2 ;  /* 0x0000000400027825 */ /* 0x001fca00078e0002 */
[----:B------:R-:W-:Y:S01]  /*0d20*/  STG.E desc[UR6][R2.64], R5 ;  /* 0x0000000502007986 */ /* 0x000fe2000c101906 */
[----:B------:R-:W-:Y:S05]  /*0d30*/  EXIT ;  /* 0x000000000000794d */ /* 0x000fea0003800000 */
.L_x_8:
[----:B------:R-:W-:-:S00]  /*0d40*/  BRA `(.L_x_8) ;  /* 0xfffffffc00fc7947 */ /* 0x000fc0000383ffff */
[----:B------:R-:W-:-:S00]  /*0d50*/  NOP ;  /* 0x0000000000007918 */ /* 0x000fc00000000000 */
        /* <DEDUP_REMOVED lines=10> */
.L_x_19:


//--------------------- .text._Z7randomsP17curandStateXORWOWPf --------------------------
	.section	.text._Z7randomsP17curandStateXORWOWPf,"ax",@progbits
	.align	128
        .global         _Z7randomsP17curandStateXORWOWPf
        .type           _Z7randomsP17curandStateXORWOWPf,@function
        .size           _Z7randomsP17curandStateXORWOWPf,(.L_x_20 - _Z7randomsP17curandStateXORWOWPf)
        .other          _Z7randomsP17curandStateXORWOWPf,@"STO_CUDA_ENTRY STV_DEFAULT"
_Z7randomsP17curandStateXORWOWPf:
.text._Z7randomsP17curandStateXORWOWPf:
[----:B------:R-:W-:Y:S01]  /*0000*/  LDC R1, c[0x0][0x37c] ;  /* 0x0000df00ff017b82 */ /* 0x000fe20000000800 */
[----:B------:R-:W0:Y:S07]  /*0010*/  S2R R0, SR_TID.X ;  /* 0x0000000000007919 */ /* 0x000e2e0000002100 */
[----:B------:R-:W0:Y:S01]  /*0020*/  S2UR UR6, SR_CTAID.X ;  /* 0x00000000000679c3 */ /* 0x000e220000002500 */
[----:B------:R-:W1:Y:S07]  /*0030*/  LDCU.64 UR4, c[0x0][0x358] ;  /* 0x00006b00ff0477ac */ /* 0x000e6e0008000a00 */
[----:B------:R-:W0:Y:S08]  /*0040*/  LDC R19, c[0x0][0x360] ;  /* 0x0000d800ff137b82 */ /* 0x000e300000000800 */
[----:B------:R-:W2:Y:S08]  /*0050*/  LDC.64 R2, c[0x0][0x380] ;  /* 0x0000e000ff027b82 */ /* 0x000eb00000000a00 */
[----:B------:R-:W3:Y:S01]  /*0060*/  LDC.64 R12, c[0x0][0x388] ;  /* 0x0000e200ff0c7b82 */ /* 0x000ee20000000a00 */
[----:B0-----:R-:W-:-:S04]  /*0070*/  IMAD R19, R19, UR6, R0 ;  /* 0x0000000613137c24 */ /* 0x001fc8000f8e0200 */
[----:B--2---:R-:W-:-:S05]  /*0080*/  IMAD.WIDE R2, R19, 0x30, R2 ;  /* 0x0000003013027825 */ /* 0x004fca00078e0202 */
[----:B-1----:R-:W2:Y:S04]  /*0090*/  LDG.E.64 R16, desc[UR4][R2.64] ;  /* 0x0000000402107981 */ /* 0x002ea8000c1e1b00 */
[----:B------:R-:W4:Y:S04]  /*00a0*/  LDG.E.64 R8, desc[UR4][R2.64+0x10] ;  /* 0x0000100402087981 */ /* 0x000f28000c1e1b00 */
[----:B------:R-:W5:Y:S04]  /*00b0*/  LDG.E.64 R10, desc[UR4][R2.64+0x8] ;  /* 0x00000804020a7981 */ /* 0x000f68000c1e1b00 */
[----:B------:R-:W5:Y:S04]  /*00c0*/  LDG.E.64 R6, desc[UR4][R2.64+0x18] ;  /* 0x0000180402067981 */ /* 0x000f68000c1e1b00 */
[----:B------:R-:W5:Y:S04]  /*00d0*/  LDG.E.64 R4, desc[UR4][R2.64+0x28] ;  /* 0x0000280402047981 */ /* 0x000f68000c1e1b00 */
[----:B------:R-:W5:Y:S01]  /*00e0*/  LDG.E R15, desc[UR4][R2.64+0x20] ;  /* 0x00002004020f7981 */ /* 0x000f62000c1e1900 */
[----:B------:R-:W-:-:S02]  /*00f0*/  IMAD.MOV.U32 R21, RZ, RZ, 0x2f800000 ;  /* 0x2f800000ff157424 */ /* 0x000fc400078e00ff */
[----:B---3--:R-:W-:Y:S01]  /*0100*/  IMAD.WIDE R12, R19, 0x4, R12 ;  /* 0x00000004130c7825 */ /* 0x008fe200078e020c */
[----:B--2---:R-:W-:-:S03]  /*0110*/  SHF.R.U32.HI R0, RZ, 0x2, R17 ;  /* 0x00000002ff007819 */ /* 0x004fc60000011611 */
[----:B------:R-:W-:Y:S01]  /*0120*/  VIADD R18, R16, 0x587c5 ;  /* 0x000587c510127836 */ /* 0x000fe20000000000 */
[----:B------:R-:W-:Y:S01]  /*0130*/  LOP3.LUT R0, R0, R17, RZ, 0x3c, !PT ;  /* 0x0000001100007212 */ /* 0x000fe200078e3cff */
[C---:B----4-:R-:W-:Y:S01]  /*0140*/  IMAD.SHL.U32 R14, R9.reuse, 0x10, RZ ;  /* 0x00000010090e7824 */ /* 0x050fe200078e00ff */
[----:B------:R-:W-:Y:S01]  /*0150*/  MOV R23, R8 ;  /* 0x0000000800177202 */ /* 0x000fe20000000f00 */
[----:B------:R-:W-:Y:S01]  /*0160*/  IMAD.MOV.U32 R16, RZ, RZ, R9 ;  /* 0x000000ffff107224 */ /* 0x000fe200078e0009 */
[----:B------:R-:W-:Y:S01]  /*0170*/  SHF.L.U32 R17, R0, 0x1, RZ ;  /* 0x0000000100117819 */ /* 0x000fe200000006ff */
[----:B-----5:R-:W-:Y:S01]  /*0180*/  IMAD.MOV.U32 R19, RZ, RZ, R10 ;  /* 0x000000ffff137224 */ /* 0x020fe200078e000a */
[----:B------:R-:W-:Y:S02]  /*0190*/  MOV R22, R11 ;  /* 0x0000000b00167202 */ /* 0x000fe40000000f00 */
[----:B------:R-:W-:-:S04]  /*01a0*/  LOP3.LUT R17, R9, R14, R17, 0x96, !PT ;  /* 0x0000000e09117212 */ /* 0x000fc800078e9611 */
[----:B------:R-:W-:-:S04]  /*01b0*/  LOP3.LUT R17, R17, R0, RZ, 0x3c, !PT ;  /* 0x0000000011117212 */ /* 0x000fc800078e3cff */
[----:B------:R-:W-:-:S04]  /*01c0*/  IADD3 R0, PT, PT, R17, R18, RZ ;  /* 0x0000001211007210 */ /* 0x000fc80007ffe0ff */
[----:B------:R-:W-:-:S05]  /*01d0*/  I2FP.F32.U32 R0, R0 ;  /* 0x0000000000007245 */ /* 0x000fca0000201000 */
[----:B------:R-:W-:-:S05]  /*01e0*/  FFMA R21, R0, R21, 1.1641532182693481445e-10 ;  /* 0x2f00000000157423 */ /* 0x000fca0000000015 */
[----:B------:R-:W-:Y:S04]  /*01f0*/  STG.E desc[UR4][R12.64], R21 ;  /* 0x000000150c007986 */ /* 0x000fe8000c101904 */
[----:B------:R-:W-:Y:S04]  /*0200*/  STG.E.64 desc[UR4][R2.64], R18 ;  /* 0x0000001202007986 */ /* 0x000fe8000c101b04 */
[----:B------:R-:W-:Y:S04]  /*0210*/  STG.E.64 desc[UR4][R2.64+0x8], R22 ;  /* 0x0000081602007986 */ /* 0x000fe8000c101b04 */
[----:B------:R-:W-:Y:S04]  /*0220*/  STG.E.64 desc[UR4][R2.64+0x10], R16 ;  /* 0x0000101002007986 */ /* 0x000fe8000c101b04 */
[----:B------:R-:W-:Y:S04]  /*0230*/  STG.E.64 desc[UR4][R2.64+0x18], R6 ;  /* 0x0000180602007986 */ /* 0x000fe8000c101b04 */
[----:B------:R-:W-:Y:S04]  /*0240*/  STG.E.64 desc[UR4][R2.64+0x28], R4 ;  /* 0x0000280402007986 */ /* 0x000fe8000c101b04 */
[----:B------:R-:W-:Y:S01]  /*0250*/  STG.E desc[UR4][R2.64+0x20], R15 ;  /* 0x0000200f02007986 */ /* 0x000fe2000c101904 */
[----:B------:R-:W-:Y:S05]  /*0260*/  EXIT ;  /* 0x000000000000794d */ /* 0x000fea0003800000 */
.L_x_9:
        /* <DEDUP_REMOVED lines=9> */
.L_x_20:


//--------------------- .text._Z4initmP17curandStateXORWOW --------------------------
	.section	.text._Z4initmP17curandStateXORWOW,"ax",@progbits
	.align	128
        .global         _Z4initmP17curandStateXORWOW
        .type           _Z4initmP17curandStateXORWOW,@function
        .size           _Z4initmP17curandStateXORWOW,(.L_x_21 - _Z4initmP17curandStateXORWOW)
        .other          _Z4initmP17curandStateXORWOW,@"STO_CUDA_ENTRY STV_DEFAULT"
_Z4initmP17curandStateXORWOW:
.text._Z4initmP17curandStateXORWOW:
[----:B------:R-:W-:Y:S01]  /*0000*/  LDC R1, c[0x0][0x37c] ;  /* 0x0000df00ff017b82 */ /* 0x000fe20000000800 */
[----:B------:R-:W0:Y:S07]  /*0010*/  S2R R13, SR_TID.X ;  /* 0x00000000000d7919 */ /* 0x000e2e0000002100 */
[----:B------:R-:W1:Y:S01]  /*0020*/  LDC.64 R2, c[0x0][0x380] ;  /* 0x0000e000ff027b82 */ /* 0x000e620000000a00 */
[----:B------:R-:W2:Y:S01]  /*0030*/  LDCU.64 UR4, c[0x0][0x358] ;  /* 0x00006b00ff0477ac */ /* 0x000ea20008000a00 */
[----:B------:R-:W-:Y:S06]  /*0040*/  BSSY.RECONVERGENT B0, `(.L_x_10) ;  /* 0x00000e5000007945 */ /* 0x000fec0003800200 */
[----:B------:R-:W0:Y:S08]  /*0050*/  S2UR UR6, SR_CTAID.X ;  /* 0x00000000000679c3 */ /* 0x000e300000002500 */
[----:B------:R-:W0:Y:S08]  /*0060*/  LDC R4, c[0x0][0x360] ;  /* 0x0000d800ff047b82 */ /* 0x000e300000000800 */
[----:B------:R-:W3:Y:S01]  /*0070*/  LDC.64 R6, c[0x0][0x388] ;  /* 0x0000e200ff067b82 */ /* 0x000ee20000000a00 */
[----:B-1----:R-:W-:-:S02]  /*0080*/  LOP3.LUT R0, R2, 0xaad26b49, RZ, 0x3c, !PT ;  /* 0xaad26b4902007812 */ /* 0x002fc400078e3cff */
[----:B------:R-:W-:-:S03]  /*0090*/  LOP3.LUT R2, R3, 0xf7dcefdd, RZ, 0x3c, !PT ;  /* 0xf7dcefdd03027812 */ /* 0x000fc600078e3cff */
[----:B------:R-:W-:Y:S02]  /*00a0*/  IMAD R0, R0, 0x4182bed5, RZ ;  /* 0x4182bed500007824 */ /* 0x000fe400078e02ff */
[----:B------:R-:W-:Y:S02]  /*00b0*/  IMAD R3, R2, -0x658354e5, RZ ;  /* 0x9a7cab1b02037824 */ /* 0x000fe400078e02ff */
[C---:B------:R-:W-:Y:S01]  /*00c0*/  VIADD R5, R0.reuse, 0x75bcd15 ;  /* 0x075bcd1500057836 */ /* 0x040fe20000000000 */
[C---:B------:R-:W-:Y:S01]  /*00d0*/  LOP3.LUT R8, R0.reuse, 0x159a55e5, RZ, 0x3c, !PT ;  /* 0x159a55e500087812 */ /* 0x040fe200078e3cff */
[----:B------:R-:W-:Y:S01]  /*00e0*/  VIADD R11, R0, 0x583f19 ;  /* 0x00583f19000b7836 */ /* 0x000fe20000000000 */
[C---:B------:R-:W-:Y:S01]  /*00f0*/  LOP3.LUT R10, R3.reuse, 0x5491333, RZ, 0x3c, !PT ;  /* 0x05491333030a7812 */ /* 0x040fe200078e3cff */
[----:B------:R-:W-:Y:S02]  /*0100*/  VIADD R9, R3, 0x1f123bb5 ;  /* 0x1f123bb503097836 */ /* 0x000fe40000000000 */
[----:B0-----:R-:W-:Y:S01]  /*0110*/  IMAD R13, R4, UR6, R13 ;  /* 0x00000006040d7c24 */ /* 0x001fe2000f8e020d */
[----:B------:R-:W-:-:S04]  /*0120*/  IADD3 R4, PT, PT, R0, 0x64f0c9, R3 ;  /* 0x0064f0c900047810 */ /* 0x000fc80007ffe003 */
[C---:B------:R-:W-:Y:S01]  /*0130*/  ISETP.NE.AND P0, PT, R13.reuse, RZ, PT ;  /* 0x000000ff0d00720c */ /* 0x040fe20003f05270 */
[----:B---3--:R-:W-:-:S05]  /*0140*/  IMAD.WIDE R6, R13, 0x30, R6 ;  /* 0x000000300d067825 */ /* 0x008fca00078e0206 */
[----:B--2---:R0:W-:Y:S04]  /*0150*/  STG.E.64 desc[UR4][R6.64], R4 ;  /* 0x0000000406007986 */ /* 0x0041e8000c101b04 */
[----:B------:R0:W-:Y:S04]  /*0160*/  STG.E.64 desc[UR4][R6.64+0x8], R8 ;  /* 0x0000080806007986 */ /* 0x0001e8000c101b04 */
[----:B------:R0:W-:Y:S01]  /*0170*/  STG.E.64 desc[UR4][R6.64+0x10], R10 ;  /* 0x0000100a06007986 */ /* 0x0001e2000c101b04 */
[----:B------:R-:W-:Y:S05]  /*0180*/  @!P0 BRA `(.L_x_11) ;  /* 0x0000000c00408947 */ /* 0x000fea0003800000 */
[----:B------:R-:W-:Y:S01]  /*0190*/  SHF.R.S32.HI R0, RZ, 0x1f, R13 ;  /* 0x0000001fff007819 */ /* 0x000fe2000001140d */
[----:B------:R-:W-:-:S07]  /*01a0*/  IMAD.MOV.U32 R12, RZ, RZ, RZ ;  /* 0x000000ffff0c7224 */ /* 0x000fce00078e00ff */
.L_x_17:
[----:B-1----:R-:W-:Y:S01]  /*01b0*/  LOP3.LUT R2, R13, 0x3, RZ, 0xc0, !PT ;  /* 0x000000030d027812 */ /* 0x002fe200078ec0ff */
[----:B------:R-:W-:Y:S03]  /*01c0*/  BSSY.RECONVERGENT B1, `(.L_x_12) ;  /* 0x00000c6000017945 */ /* 0x000fe60003800200 */
[----:B------:R-:W-:-:S04]  /*01d0*/  ISETP.NE.U32.AND P0, PT, R2, RZ, PT ;  /* 0x000000ff0200720c */ /* 0x000fc80003f05070 */
[----:B------:R-:W-:-:S13]  /*01e0*/  ISETP.NE.AND.EX P0, PT, RZ, RZ, PT, P0 ;  /* 0x000000ffff00720c */ /* 0x000fda0003f05300 */
[----:B------:R-:W-:Y:S05]  /*01f0*/  @!P0 BRA `(.L_x_13) ;  /* 0x0000000c00088947 */ /* 0x000fea0003800000 */
[----:B0-----:R-:W0:Y:S01]  /*0200*/  LDC.64 R8, c[0x4][RZ] ;  /* 0x01000000ff087b82 */ /* 0x001e220000000a00 */
[----:B------:R-:W-:Y:S02]  /*0210*/  IMAD.MOV.U32 R14, RZ, RZ, RZ ;  /* 0x000000ffff0e7224 */ /* 0x000fe400078e00ff */
[----:B0-----:R-:W-:-:S07]  /*0220*/  IMAD.WIDE.U32 R8, R12, 0xc80, R8 ;  /* 0x00000c800c087825 */ /* 0x001fce00078e0008 */
.L_x_16:
[----:B-1----:R-:W-:Y:S01]  /*0230*/  IMAD.MOV.U32 R15, RZ, RZ, RZ ;  /* 0x000000ffff0f7224 */ /* 0x002fe200078e00ff */
[----:B------:R-:W-:Y:S01]  /*0240*/  CS2R R2, SRZ ;  /* 0x0000000000027805 */ /* 0x000fe2000001ff00 */
[----:B------:R-:W-:Y:S01]  /*0250*/  IMAD.MOV.U32 R17, RZ, RZ, RZ ;  /* 0x000000ffff117224 */ /* 0x000fe200078e00ff */
[----:B------:R-:W-:-:S07]  /*0260*/  CS2R R4, SRZ ;  /* 0x0000000000047805 */ /* 0x000fce000001ff00 */
.L_x_15:
[----:B------:R-:W-:-:S05]  /*0270*/  IMAD.WIDE.U32 R10, R17, 0x4, R6 ;  /* 0x00000004110a7825 */ /* 0x000fca00078e0006 */
[----:B------:R0:W5:Y:S01]  /*0280*/  LDG.E R16, desc[UR4][R10.64+0x4] ;  /* 0x000004040a107981 */ /* 0x000162000c1e1900 */
[----:B------:R-:W-:-:S07]  /*0290*/  IMAD.MOV.U32 R19, RZ, RZ, RZ ;  /* 0x000000ffff137224 */ /* 0x000fce00078e00ff */
.L_x_14:
[----:B-----5:R-:W-:Y:S01]  /*02a0*/  SHF.R.U32.HI R24, RZ, R19, R16 ;  /* 0x00000013ff187219 */ /* 0x020fe20000011610 */
[----:B0-----:R-:W-:-:S03]  /*02b0*/  IMAD.SHL.U32 R10, R17, 0x20, RZ ;  /* 0x00000020110a7824 */ /* 0x001fc600078e00ff */
[----:B------:R-:W-:Y:S01]  /*02c0*/  LOP3.LUT R11, R24, 0x1, RZ, 0xc0, !PT ;  /* 0x00000001180b7812 */ /* 0x000fe200078ec0ff */
[----:B------:R-:W-:-:S03]  /*02d0*/  IMAD.IADD R10, R10, 0x1, R19 ;  /* 0x000000010a0a7824 */ /* 0x000fc600078e0213 */
[----:B------:R-:W-:Y:S01]  /*02e0*/  ISETP.NE.U32.AND P0, PT, R11, 0x1, PT ;  /* 0x000000010b00780c */ /* 0x000fe20003f05070 */
[----:B------:R-:W-:-:S03]  /*02f0*/  IMAD R11, R10, 0x5, RZ ;  /* 0x000000050a0b7824 */ /* 0x000fc600078e02ff */
[----:B------:R-:W-:Y:S01]  /*0300*/  R2P PR, R24, 0x7e ;  /* 0x0000007e18007804 */ /* 0x000fe20000000000 */
[----:B------:R-:W-:-:S08]  /*0310*/  IMAD.WIDE.U32 R10, R11, 0x4, R8 ;  /* 0x000000040b0a7825 */ /* 0x000fd000078e0008 */
[----:B------:R-:W2:Y:S04]  /*0320*/  @!P0 LDG.E R18, desc[UR4][R10.64] ;  /* 0x000000040a128981 */ /* 0x000ea8000c1e1900 */
[----:B------:R-:W3:Y:S04]  /*0330*/  @!P0 LDG.E R20, desc[UR4][R10.64+0x10] ;  /* 0x000010040a148981 */ /* 0x000ee8000c1e1900 */
[----:B------:R-:W4:Y:S04]  /*0340*/  @P1 LDG.E R22, desc[UR4][R10.64+0x14] ;  /* 0x000014040a161981 */ /* 0x000f28000c1e1900 */
[----:B------:R-:W4:Y:S04]  /*0350*/  @P2 LDG.E R26, desc[UR4][R10.64+0x28] ;  /* 0x000028040a1a2981 */ /* 0x000f28000c1e1900 */
[----:B------:R-:W4:Y:S04]  /*0360*/  @!P0 LDG.E R21, desc[UR4][R10.64+0x4] ;  /* 0x000004040a158981 */ /* 0x000f28000c1e1900 */
[----:B------:R-:W4:Y:S04]  /*0370*/  @!P0 LDG.E R23, desc[UR4][R10.64+0xc] ;  /* 0x00000c040a178981 */ /* 0x000f28000c1e1900 */
[----:B------:R-:W4:Y:S04]  /*0380*/  @P1 LDG.E R25, desc[UR4][R10.64+0x18] ;  /* 0x000018040a191981 */ /* 0x000f28000c1e1900 */
[----:B------:R-:W4:Y:S04]  /*0390*/  @P3 LDG.E R28, desc[UR4][R10.64+0x3c] ;  /* 0x00003c040a1c3981 */ /* 0x000f28000c1e1900 */
[----:B------:R-:W4:Y:S01]  /*03a0*/  @P6 LDG.E R27, desc[UR4][R10.64+0x7c] ;  /* 0x00007c040a1b6981 */ /* 0x000f22000c1e1900 */
[----:B--2---:R-:W-:-:S03]  /*03b0*/  @!P0 LOP3.LUT R15, R15, R18, RZ, 0x3c, !PT ;  /* 0x000000120f0f8212 */ /* 0x004fc600078e3cff */
[----:B------:R-:W2:Y:S01]  /*03c0*/  @!P0 LDG.E R18, desc[UR4][R10.64+0x8] ;  /* 0x000008040a128981 */ /* 0x000ea2000c1e1900 */
[----:B---3--:R-:W-:-:S03]  /*03d0*/  @!P0 LOP3.LUT R3, R3, R20, RZ, 0x3c, !PT ;  /* 0x0000001403038212 */ /* 0x008fc600078e3cff */
[----:B------:R-:W3:Y:S01]  /*03e0*/  @P1 LDG.E R20, desc[UR4][R10.64+0x24] ;  /* 0x000024040a141981 */ /* 0x000ee2000c1e1900 */
[----:B----4-:R-:W-:-:S03]  /*03f0*/  @P1 LOP3.LUT R15, R15, R22, RZ, 0x3c, !PT ;  /* 0x000000160f0f1212 */ /* 0x010fc600078e3cff */
[----:B------:R-:W4:Y:S01]  /*0400*/  @P2 LDG.E R22, desc[UR4][R10.64+0x38] ;  /* 0x000038040a162981 */ /* 0x000f22000c1e1900 */
[----:B------:R-:W-:-:S03]  /*0410*/  @P2 LOP3.LUT R15, R15, R26, RZ, 0x3c, !PT ;  /* 0x0000001a0f0f2212 */ /* 0x000fc600078e3cff */
[----:B------:R-:W4:Y:S01]  /*0420*/  @P4 LDG.E R26, desc[UR4][R10.64+0x50] ;  /* 0x000050040a1a4981 */ /* 0x000f22000c1e1900 */
[----:B------:R-:W-:-:S03]  /*0430*/  @!P0 LOP3.LUT R4, R4, R21, RZ, 0x3c, !PT ;  /* 0x0000001504048212 */ /* 0x000fc600078e3cff */
[----:B------:R-:W4:Y:S01]  /*0440*/  @P1 LDG.E R21, desc[UR4][R10.64+0x20] ;  /* 0x000020040a151981 */ /* 0x000f22000c1e1900 */
[----:B------:R-:W-:-:S03]  /*0450*/  @!P0 LOP3.LUT R2, R2, R23, RZ, 0x3c, !PT ;  /* 0x0000001702028212 */ /* 0x000fc600078e3cff */
[----:B------:R-:W4:Y:S01]  /*0460*/  @P2 LDG.E R23, desc[UR4][R10.64+0x2c] ;  /* 0x00002c040a172981 */ /* 0x000f22000c1e1900 */
[----:B------:R-:W-:-:S03]  /*0470*/  @P1 LOP3.LUT R4, R4, R25, RZ, 0x3c, !PT ;  /* 0x0000001904041212 */ /* 0x000fc600078e3cff */
[----:B------:R-:W4:Y:S01]  /*0480*/  @P2 LDG.E R25, desc[UR4][R10.64+0x34] ;  /* 0x000034040a192981 */ /* 0x000f22000c1e1900 */
[----:B--2---:R-:W-:-:S03]  /*0490*/  @!P0 LOP3.LUT R5, R5, R18, RZ, 0x3c, !PT ;  /* 0x0000001205058212 */ /* 0x004fc600078e3cff */
[----:B------:R-:W2:Y:S01]  /*04a0*/  @P1 LDG.E R18, desc[UR4][R10.64+0x1c] ;  /* 0x00001c040a121981 */ /* 0x000ea2000c1e1900 */
[----:B---3--:R-:W-:-:S03]  /*04b0*/  @P1 LOP3.LUT R3, R3, R20, RZ, 0x3c, !PT ;  /* 0x0000001403031212 */ /* 0x008fc600078e3cff */
[----:B------:R-:W3:Y:S01]  /*04c0*/  @P2 LDG.E R20, desc[UR4][R10.64+0x30] ;  /* 0x000030040a142981 */ /* 0x000ee2000c1e1900 */
[----:B----4-:R-:W-:-:S03]  /*04d0*/  @P2 LOP3.LUT R3, R3, R22, RZ, 0x3c, !PT ;  /* 0x0000001603032212 */ /* 0x010fc600078e3cff */
[----:B------:R-:W4:Y:S01]  /*04e0*/  @P3 LDG.E R22, desc[UR4][R10.64+0x4c] ;  /* 0x00004c040a163981 */ /* 0x000f22000c1e1900 */
[----:B------:R-:W-:-:S04]  /*04f0*/  @P3 LOP3.LUT R15, R15, R28, RZ, 0x3c, !PT ;  /* 0x0000001c0f0f3212 */ /* 0x000fc800078e3cff */
[----:B------:R-:W-:Y:S02]  /*0500*/  @P4 LOP3.LUT R15, R15, R26, RZ, 0x3c, !PT ;  /* 0x0000001a0f0f4212 */ /* 0x000fe400078e3cff */
[----:B------:R-:W-:Y:S01]  /*0510*/  @P1 LOP3.LUT R2, R2, R21, RZ, 0x3c, !PT ;  /* 0x0000001502021212 */ /* 0x000fe200078e3cff */
[----:B------:R-:W4:Y:S04]  /*0520*/  @P5 LDG.E R26, desc[UR4][R10.64+0x64] ;  /* 0x000064040a1a5981 */ /* 0x000f28000c1e1900 */
[----:B------:R-:W4:Y:S01]  /*0530*/  @P3 LDG.E R21, desc[UR4][R10.64+0x40] ;  /* 0x000040040a153981 */ /* 0x000f22000c1e1900 */
[----:B------:R-:W-:Y:S02]  /*0540*/  @P2 LOP3.LUT R4, R4, R23, RZ, 0x3c, !PT ;  /* 0x0000001704042212 */ /* 0x000fe400078e3cff */
[----:B------:R-:W-:Y:S01]  /*0550*/  @P2 LOP3.LUT R2, R2, R25, RZ, 0x3c, !PT ;  /* 0x0000001902022212 */ /* 0x000fe200078e3cff */
[----:B------:R-:W4:Y:S04]  /*0560*/  @P3 LDG.E R23, desc[UR4][R10.64+0x48] ;  /* 0x000048040a173981 */ /* 0x000f28000c1e1900 */
[----:B------:R-:W4:Y:S01]  /*0570*/  @P4 LDG.E R25, desc[UR4][R10.64+0x54] ;  /* 0x000054040a194981 */ /* 0x000f22000c1e1900 */
[----:B--2---:R-:W-:-:S03]  /*0580*/  @P1 LOP3.LUT R5, R5, R18, RZ, 0x3c, !PT ;  /* 0x0000001205051212 */ /* 0x004fc600078e3cff */
[----:B------:R-:W2:Y:S01]  /*0590*/  @P3 LDG.E R18, desc[UR4][R10.64+0x44] ;  /* 0x000044040a123981 */ /* 0x000ea2000c1e1900 */
[----:B---3--:R-:W-:-:S03]  /*05a0*/  @P2 LOP3.LUT R5, R5, R20, RZ, 0x3c, !PT ;  /* 0x0000001405052212 */ /* 0x008fc600078e3cff */
[----:B------:R-:W3:Y:S01]  /*05b0*/  @P4 LDG.E R20, desc[UR4][R10.64+0x58] ;  /* 0x000058040a144981 */ /* 0x000ee2000c1e1900 */
[----:B----4-:R-:W-:-:S03]  /*05c0*/  @P3 LOP3.LUT R3, R3, R22, RZ, 0x3c, !PT ;  /* 0x0000001603033212 */ /* 0x010fc600078e3cff */
[----:B------:R-:W4:Y:S01]  /*05d0*/  @P4 LDG.E R22, desc[UR4][R10.64+0x60] ;  /* 0x000060040a164981 */ /* 0x000f22000c1e1900 */
[----:B------:R-:W-:Y:S02]  /*05e0*/  LOP3.LUT P0, RZ, R24, 0x80, RZ, 0xc0, !PT ;  /* 0x0000008018ff7812 */ /* 0x000fe4000780c0ff */
[----:B------:R-:W-:Y:S02]  /*05f0*/  @P5 LOP3.LUT R15, R15, R26, RZ, 0x3c, !PT ;  /* 0x0000001a0f0f5212 */ /* 0x000fe400078e3cff */
[----:B------:R-:W4:Y:S01]  /*0600*/  @P6 LDG.E R26, desc[UR4][R10.64+0x78] ;  /* 0x000078040a1a6981 */ /* 0x000f22000c1e1900 */
[----:B------:R-:W-:-:S03]  /*0610*/  @P3 LOP3.LUT R4, R4, R21, RZ, 0x3c, !PT ;  /* 0x0000001504043212 */ /* 0x000fc600078e3cff */
[----:B------:R-:W4:Y:S01]  /*0620*/  @P4 LDG.E R21, desc[UR4][R10.64+0x5c] ;  /* 0x00005c040a154981 */ /* 0x000f22000c1e1900 */
[----:B------:R-:W-:-:S03]  /*0630*/  @P3 LOP3.LUT R2, R2, R23, RZ, 0x3c, !PT ;  /* 0x0000001702023212 */ /* 0x000fc600078e3cff */
[----:B------:R-:W4:Y:S01]  /*0640*/  @P5 LDG.E R23, desc[UR4][R10.64+0x68] ;  /* 0x000068040a175981 */ /* 0x000f22000c1e1900 */
[----:B------:R-:W-:-:S03]  /*0650*/  @P4 LOP3.LUT R4, R4, R25, RZ, 0x3c, !PT ;  /* 0x0000001904044212 */ /* 0x000fc600078e3cff */
[----:B------:R-:W4:Y:S01]  /*0660*/  @P5 LDG.E R25, desc[UR4][R10.64+0x70] ;  /* 0x000070040a195981 */ /* 0x000f22000c1e1900 */
[----:B--2---:R-:W-:-:S03]  /*0670*/  @P3 LOP3.LUT R5, R5, R18, RZ, 0x3c, !PT ;  /* 0x0000001205053212 */ /* 0x004fc600078e3cff */
[----:B------:R-:W2:Y:S01]  /*0680*/  @P5 LDG.E R18, desc[UR4][R10.64+0x6c] ;  /* 0x00006c040a125981 */ /* 0x000ea2000c1e1900 */
[----:B---3--:R-:W-:-:S03]  /*0690*/  @P4 LOP3.LUT R5, R5, R20, RZ, 0x3c, !PT ;  /* 0x0000001405054212 */ /* 0x008fc600078e3cff */
[----:B------:R-:W3:Y:S01]  /*06a0*/  @P5 LDG.E R20, desc[UR4][R10.64+0x74] ;  /* 0x000074040a145981 */ /* 0x000ee2000c1e1900 */
[----:B----4-:R-:W-:-:S03]  /*06b0*/  @P4 LOP3.LUT R3, R3, R22, RZ, 0x3c, !PT ;  /* 0x0000001603034212 */ /* 0x010fc600078e3cff */
[----:B------:R-:W4:Y:S01]  /*06c0*/  @P0 LDG.E R22, desc[UR4][R10.64+0x8c] ;  /* 0x00008c040a160981 */ /* 0x000f22000c1e1900 */
[----:B------:R-:W-:-:S03]  /*06d0*/  @P6 LOP3.LUT R15, R15, R26, RZ, 0x3c, !PT ;  /* 0x0000001a0f0f6212 */ /* 0x000fc600078e3cff */
        /* <DEDUP_REMOVED lines=13> */
[----:B------:R-:W-:Y:S02]  /*07b0*/  @P6 LOP3.LUT R4, R4, R27, RZ, 0x3c, !PT ;  /* 0x0000001b04046212 */ /* 0x000fe400078e3cff */
[----:B------:R-:W-:Y:S02]  /*07c0*/  @P6 LOP3.LUT R2, R2, R21, RZ, 0x3c, !PT ;  /* 0x0000001502026212 */ /* 0x000fe400078e3cff */
[----:B------:R-:W-:Y:S02]  /*07d0*/  @P0 LOP3.LUT R4, R4, R23, RZ, 0x3c, !PT ;  /* 0x0000001704040212 */ /* 0x000fe400078e3cff */
[----:B------:R-:W-:Y:S02]  /*07e0*/  @P0 LOP3.LUT R2, R2, R25, RZ, 0x3c, !PT ;  /* 0x0000001902020212 */ /* 0x000fe400078e3cff */
[----:B--2---:R-:W-:Y:S02]  /*07f0*/  @P6 LOP3.LUT R5, R5, R18, RZ, 0x3c, !PT ;  /* 0x0000001205056212 */ /* 0x004fe400078e3cff */
[----:B---3--:R-:W-:-:S02]  /*0800*/  @P6 LOP3.LUT R3, R3, R20, RZ, 0x3c, !PT ;  /* 0x0000001403036212 */ /* 0x008fc400078e3cff */
[----:B----4-:R-:W-:Y:S02]  /*0810*/  @P0 LOP3.LUT R5, R5, R22, RZ, 0x3c, !PT ;  /* 0x0000001605050212 */ /* 0x010fe400078e3cff */
[----:B------:R-:W-:Y:S02]  /*0820*/  @P0 LOP3.LUT R3, R3, R26, RZ, 0x3c, !PT ;  /* 0x0000001a03030212 */ /* 0x000fe400078e3cff */
[----:B------:R-:W-:-:S13]  /*0830*/  R2P PR, R24.B1, 0x7f ;  /* 0x0000007f18007804 */ /* 0x000fda0000001000 */
[----:B------:R-:W2:Y:S04]  /*0840*/  @P0 LDG.E R18, desc[UR4][R10.64+0xa0] ;  /* 0x0000a0040a120981 */ /* 0x000ea8000c1e1900 */
[----:B------:R-:W3:Y:S04]  /*0850*/  @P1 LDG.E R22, desc[UR4][R10.64+0xb4] ;  /* 0x0000b4040a161981 */ /* 0x000ee8000c1e1900 */
[----:B------:R-:W4:Y:S04]  /*0860*/  @P2 LDG.E R26, desc[UR4][R10.64+0xc8] ;  /* 0x0000c8040a1a2981 */ /* 0x000f28000c1e1900 */
[----:B------:R-:W4:Y:S04]  /*0870*/  @P3 LDG.E R28, desc[UR4][R10.64+0xdc] ;  /* 0x0000dc040a1c3981 */ /* 0x000f28000c1e1900 */
[----:B------:R-:W4:Y:S04]  /*0880*/  @P0 LDG.E R23, desc[UR4][R10.64+0xa4] ;  /* 0x0000a4040a170981 */ /* 0x000f28000c1e1900 */
[----:B------:R-:W4:Y:S04]  /*0890*/  @P0 LDG.E R20, desc[UR4][R10.64+0xa8] ;  /* 0x0000a8040a140981 */ /* 0x000f28000c1e1900 */
[----:B------:R-:W4:Y:S04]  /*08a0*/  @P4 LDG.E R25, desc[UR4][R10.64+0xf0] ;  /* 0x0000f0040a194981 */ /* 0x000f28000c1e1900 */
        /* <DEDUP_REMOVED lines=21> */
[----:B------:R-:W-:Y:S02]  /*0a00*/  LOP3.LUT P0, RZ, R24, 0x8000, RZ, 0xc0, !PT ;  /* 0x0000800018ff7812 */ /* 0x000fe4000780c0ff */
[----:B----4-:R-:W-:Y:S01]  /*0a10*/  @P5 LOP3.LUT R15, R15, R26, RZ, 0x3c, !PT ;  /* 0x0000001a0f0f5212 */ /* 0x010fe200078e3cff */
[----:B------:R-:W4:Y:S04]  /*0a20*/  @P3 LDG.E R24, desc[UR4][R10.64+0xe4] ;  /* 0x0000e4040a183981 */ /* 0x000f28000c1e1900 */
[----:B------:R-:W2:Y:S01]  /*0a30*/  @P6 LDG.E R26, desc[UR4][R10.64+0x118] ;  /* 0x000118040a1a6981 */ /* 0x000ea2000c1e1900 */
        /* <DEDUP_REMOVED lines=8> */
[----:B---3--:R-:W-:-:S03]  /*0ac0*/  @P2 LOP3.LUT R3, R3, R22, RZ, 0x3c, !PT ;  /* 0x0000001603032212 */ /* 0x008fc600078e3cff */
[----:B------:R-:W3:Y:S01]  /*0ad0*/  @P4 LDG.E R22, desc[UR4][R10.64+0x100] ;  /* 0x000100040a164981 */ /* 0x000ee2000c1e1900 */
[----:B--2---:R-:W-:-:S03]  /*0ae0*/  @P6 LOP3.LUT R15, R15, R26, RZ, 0x3c, !PT ;  /* 0x0000001a0f0f6212 */ /* 0x004fc600078e3cff */
[----:B------:R-:W2:Y:S01]  /*0af0*/  @P0 LDG.E R26, desc[UR4][R10.64+0x12c] ;  /* 0x00012c040a1a0981 */ /* 0x000ea2000c1e1900 */
[----:B----4-:R-:W-:-:S03]  /*0b00*/  @P2 LOP3.LUT R2, R2, R23, RZ, 0x3c, !PT ;  /* 0x0000001702022212 */ /* 0x010fc600078e3cff */
[----:B------:R-:W4:Y:S01]  /*0b10*/  @P4 LDG.E R23, desc[UR4][R10.64+0xfc] ;  /* 0x0000fc040a174981 */ /* 0x000f22000c1e1900 */
[----:B------:R-:W-:-:S03]  /*0b20*/  @P2 LOP3.LUT R5, R5, R20, RZ, 0x3c, !PT ;  /* 0x0000001405052212 */ /* 0x000fc600078e3cff */
[----:B------:R-:W4:Y:S01]  /*0b30*/  @P4 LDG.E R20, desc[UR4][R10.64+0xf8] ;  /* 0x0000f8040a144981 */ /* 0x000f22000c1e1900 */
[----:B------:R-:W-:Y:S02]  /*0b40*/  @P3 LOP3.LUT R2, R2, R27, RZ, 0x3c, !PT ;  /* 0x0000001b02023212 */ /* 0x000fe400078e3cff */
[----:B------:R-:W-:Y:S01]  /*0b50*/  @P3 LOP3.LUT R4, R4, R25, RZ, 0x3c, !PT ;  /* 0x0000001904043212 */ /* 0x000fe200078e3cff */
[----:B------:R-:W4:Y:S01]  /*0b60*/  @P5 LDG.E R27, desc[UR4][R10.64+0x110] ;  /* 0x000110040a1b5981 */ /* 0x000f22000c1e1900 */
[----:B------:R-:W-:-:S03]  /*0b70*/  @P3 LOP3.LUT R5, R5, R24, RZ, 0x3c, !PT ;  /* 0x0000001805053212 */ /* 0x000fc600078e3cff */
[----:B------:R-:W4:Y:S04]  /*0b80*/  @P5 LDG.E R25, desc[UR4][R10.64+0x108] ;  /* 0x000108040a195981 */ /* 0x000f28000c1e1900 */
        /* <DEDUP_REMOVED lines=19> */
[----:B------:R-:W-:-:S05]  /*0cc0*/  VIADD R19, R19, 0x10 ;  /* 0x0000001013137836 */ /* 0x000fca0000000000 */
[----:B------:R-:W-:Y:S02]  /*0cd0*/  ISETP.NE.AND P1, PT, R19, 0x20, PT ;  /* 0x000000201300780c */ /* 0x000fe40003f25270 */
[----:B------:R-:W-:Y:S02]  /*0ce0*/  @P5 LOP3.LUT R3, R3, R18, RZ, 0x3c, !PT ;  /* 0x0000001203035212 */ /* 0x000fe400078e3cff */
[----:B------:R-:W-:Y:S02]  /*0cf0*/  @P6 LOP3.LUT R4, R4, R21, RZ, 0x3c, !PT ;  /* 0x0000001504046212 */ /* 0x000fe400078e3cff */
[----:B---3--:R-:W-:-:S04]  /*0d00*/  @P6 LOP3.LUT R3, R3, R22, RZ, 0x3c, !PT ;  /* 0x0000001603036212 */ /* 0x008fc800078e3cff */
[----:B--2---:R-:W-:Y:S02]  /*0d10*/  @P0 LOP3.LUT R3, R3, R26, RZ, 0x3c, !PT ;  /* 0x0000001a03030212 */ /* 0x004fe400078e3cff */
[----:B----4-:R-:W-:Y:S02]  /*0d20*/  @P6 LOP3.LUT R2, R2, R23, RZ, 0x3c, !PT ;  /* 0x0000001702026212 */ /* 0x010fe400078e3cff */
[----:B------:R-:W-:Y:S02]  /*0d30*/  @P6 LOP3.LUT R5, R5, R20, RZ, 0x3c, !PT ;  /* 0x0000001405056212 */ /* 0x000fe400078e3cff */
[----:B------:R-:W-:Y:S02]  /*0d40*/  @P0 LOP3.LUT R2, R2, R27, RZ, 0x3c, !PT ;  /* 0x0000001b02020212 */ /* 0x000fe400078e3cff */
[----:B------:R-:W-:Y:S02]  /*0d50*/  @P0 LOP3.LUT R4, R4, R25, RZ, 0x3c, !PT ;  /* 0x0000001904040212 */ /* 0x000fe400078e3cff */
[----:B------:R-:W-:Y:S01]  /*0d60*/  @P0 LOP3.LUT R5, R5, R24, RZ, 0x3c, !PT ;  /* 0x0000001805050212 */ /* 0x000fe200078e3cff */
[----:B------:R-:W-:Y:S06]  /*0d70*/  @P1 BRA `(.L_x_14) ;  /* 0xfffffff400481947 */ /* 0x000fec000383ffff */
[----:B------:R-:W-:-:S05]  /*0d80*/  VIADD R17, R17, 0x1 ;  /* 0x0000000111117836 */ /* 0x000fca0000000000 */
[----:B------:R-:W-:-:S13]  /*0d90*/  ISETP.NE.AND P0, PT, R17, 0x5, PT ;  /* 0x000000051100780c */ /* 0x000fda0003f05270 */
[----:B------:R-:W-:Y:S05]  /*0da0*/  @P0 BRA `(.L_x_15) ;  /* 0xfffffff400300947 */ /* 0x000fea000383ffff */
[----:B------:R1:W-:Y:S01]  /*0db0*/  STG.E.64 desc[UR4][R6.64+0x8], R4 ;  /* 0x0000080406007986 */ /* 0x0003e2000c101b04 */
[----:B------:R-:W-:Y:S01]  /*0dc0*/  VIADD R14, R14, 0x1 ;  /* 0x000000010e0e7836 */ /* 0x000fe20000000000 */
[----:B------:R-:W-:Y:S02]  /*0dd0*/  LOP3.LUT R11, R13, 0x3, RZ, 0xc0, !PT ;  /* 0x000000030d0b7812 */ /* 0x000fe400078ec0ff */
[----:B------:R1:W-:Y:S02]  /*0de0*/  STG.E.64 desc[UR4][R6.64+0x10], R2 ;  /* 0x0000100206007986 */ /* 0x0003e4000c101b04 */
[----:B------:R-:W-:Y:S02]  /*0df0*/  ISETP.GE.U32.AND P0, PT, R14, R11, PT ;  /* 0x0000000b0e00720c */ /* 0x000fe40003f06070 */
[----:B------:R1:W-:Y:S11]  /*0e00*/  STG.E desc[UR4][R6.64+0x4], R15 ;  /* 0x0000040f06007986 */ /* 0x0003f6000c101904 */
[----:B------:R-:W-:Y:S05]  /*0e10*/  @!P0 BRA `(.L_x_16) ;  /* 0xfffffff400048947 */ /* 0x000fea000383ffff */
.L_x_13:
[----:B------:R-:W-:Y:S05]  /*0e20*/  BSYNC.RECONVERGENT B1 ;  /* 0x0000000000017941 */ /* 0x000fea0003800200 */
.L_x_12:
[C---:B------:R-:W-:Y:S01]  /*0e30*/  ISETP.GT.U32.AND P0, PT, R13.reuse, 0x3, PT ;  /* 0x000000030d00780c */ /* 0x040fe20003f04070 */
[----:B------:R-:W-:Y:S01]  /*0e40*/  VIADD R12, R12, 0x1 ;  /* 0x000000010c0c7836 */ /* 0x000fe20000000000 */
[--C-:B------:R-:W-:Y:S02]  /*0e50*/  SHF.R.U64 R13, R13, 0x2, R0.reuse ;  /* 0x000000020d0d7819 */ /* 0x100fe40000001200 */
[----:B------:R-:W-:Y:S02]  /*0e60*/  ISETP.GT.U32.AND.EX P0, PT, R0, RZ, PT, P0 ;  /* 0x000000ff0000720c */ /* 0x000fe40003f04100 */
[----:B------:R-:W-:-:S11]  /*0e70*/  SHF.R.U32.HI R0, RZ, 0x2, R0 ;  /* 0x00000002ff007819 */ /* 0x000fd60000011600 */
[----:B------:R-:W-:Y:S05]  /*0e80*/  @P0 BRA `(.L_x_17) ;  /* 0xfffffff000c80947 */ /* 0x000fea000383ffff */
.L_x_11:
[----:B------:R-:W-:Y:S05]  /*0e90*/  BSYNC.RECONVERGENT B0 ;  /* 0x0000000000007941 */ /* 0x000fea0003800200 */
.L_x_10:
[----:B------:R-:W-:Y:S04]  /*0ea0*/  STG.E.64 desc[UR4][R6.64+0x18], RZ ;  /* 0x000018ff06007986 */ /* 0x000fe8000c101b04 */
[----:B------:R-:W-:Y:S04]  /*0eb0*/  STG.E desc[UR4][R6.64+0x20], RZ ;  /* 0x000020ff06007986 */ /* 0x000fe8000c101904 */
[----:B------:R-:W-:Y:S01]  /*0ec0*/  STG.E.64 desc[UR4][R6.64+0x28], RZ ;  /* 0x000028ff06007986 */ /* 0x000fe2000c101b04 */
[----:B------:R-:W-:Y:S05]  /*0ed0*/  EXIT ;  /* 0x000000000000794d */ /* 0x000fea0003800000 */
.L_x_18:
        /* <DEDUP_REMOVED lines=10> */
.L_x_21:


//--------------------- .nv.global.init           --------------------------
	.section	.nv.global.init,"aw",@progbits
	.align	4
.nv.global.init:
	.type		mrg32k3aM1SubSeq,@object
	.size		mrg32k3aM1SubSeq,(mrg32k3aM2SubSeq - mrg32k3aM1SubSeq)
mrg32k3aM1SubSeq:
        /*0000*/ 	.byte	0x0b, 0xcc, 0xee, 0x04, 0x73, 0x29, 0x8b, 0x6f, 0xf6, 0x53, 0x03, 0xf6, 0x23, 0xf6, 0xea, 0xda
        /* <DEDUP_REMOVED lines=125> */
	.type		mrg32k3aM2SubSeq,@object
	.size		mrg32k3aM2SubSeq,(mrg32k3aM1 - mrg32k3aM2SubSeq)
mrg32k3aM2SubSeq:
        /* <DEDUP_REMOVED lines=126> */
	.type		mrg32k3aM1,@object
	.size		mrg32k3aM1,(mrg32k3aM1Seq - mrg32k3aM1)
mrg32k3aM1:
        /* <DEDUP_REMOVED lines=144> */
	.type		mrg32k3aM1Seq,@object
	.size		mrg32k3aM1Seq,(mrg32k3aM2 - mrg32k3aM1Seq)
mrg32k3aM1Seq:
        /* <DEDUP_REMOVED lines=144> */
	.type		mrg32k3aM2,@object
	.size		mrg32k3aM2,(mrg32k3aM2Seq - mrg32k3aM2)
mrg32k3aM2:
        /* <DEDUP_REMOVED lines=144> */
	.type		mrg32k3aM2Seq,@object
	.size		mrg32k3aM2Seq,(precalc_xorwow_matrix - mrg32k3aM2Seq)
mrg32k3aM2Seq:
        /* <DEDUP_REMOVED lines=144> */
	.type		precalc_xorwow_matrix,@object
	.size		precalc_xorwow_matrix,(precalc_xorwow_offset_matrix - precalc_xorwow_matrix)
precalc_xorwow_matrix:
        /* <DEDUP_REMOVED lines=6400> */
	.type		precalc_xorwow_offset_matrix,@object
	.size		precalc_xorwow_offset_matrix,(.L_1 - precalc_xorwow_offset_matrix)
precalc_xorwow_offset_matrix:
        /* <DEDUP_REMOVED lines=6400> */
.L_1:


//--------------------- .nv.shared._Z7pi_calcPfS_Piii --------------------------
	.section	.nv.shared._Z7pi_calcPfS_Piii,"aw",@nobits
	.sectionflags	@""
	.align	4
.nv.shared._Z7pi_calcPfS_Piii:
	.zero		3072


//--------------------- .nv.shared.reserved.0     --------------------------
	.section	.nv.shared.reserved.0,"aw",@nobits
	.weak		__nv_reservedSMEM_offset_0_alias
	.size		__nv_reservedSMEM_offset_0_alias, 0, 64
	.other		__nv_reservedSMEM_offset_0_alias,@"STO_CUDA_RESERVED_SHARED STV_DEFAULT"
__nv_reservedSMEM_offset_0_alias:
	.zero		0
	.zero		64


//--------------------- .nv.constant0._Z7pi_calcPfS_Piii --------------------------
	.section	.nv.constant0._Z7pi_calcPfS_Piii,"a",@progbits
	.sectionflags	@""
	.align	4
.nv.constant0._Z7pi_calcPfS_Piii:
	.zero		928


//--------------------- .nv.constant0._Z7randomsP17curandStateXORWOWPf --------------------------
	.section	.nv.constant0._Z7randomsP17curandStateXORWOWPf,"a",@progbits
	.sectionflags	@""
	.align	4
.nv.constant0._Z7randomsP17curandStateXORWOWPf:
	.zero		912


//--------------------- .nv.constant0._Z4initmP17curandStateXORWOW --------------------------
	.section	.nv.constant0._Z4initmP17curandStateXORWOW,"a",@progbits
	.sectionflags	@""
	.align	4
.nv.constant0._Z4initmP17curandStateXORWOW:
	.zero		912


//--------------------- SYMBOLS --------------------------

	.type		.nv.reservedSmem.offset0,@object
	.size		.nv.reservedSmem.offset0,0x4
	.type		.nv.reservedSmem.cap,@object
	.size		.nv.reservedSmem.cap,0x4
